//
// Generated by NVIDIA NVVM Compiler
//
// Compiler Build ID: CL-36424714
// Cuda compilation tools, release 13.0, V13.0.88
// Based on NVVM 20.0.0
//

.version 9.0
.target sm_100
.address_size 64

	// .globl	computeRHS

.visible .entry computeRHS(
	.param .u64 .ptr .align 1 computeRHS_param_0,
	.param .u64 .ptr .align 1 computeRHS_param_1,
	.param .f64 computeRHS_param_2,
	.param .u32 computeRHS_param_3,
	.param .u32 computeRHS_param_4
)
{
	.reg .pred 	%p<5>;
	.reg .b32 	%r<30>;
	.reg .b64 	%rd<15>;
	.reg .b64 	%fd<28>;

	ld.param.u64 	%rd4, [computeRHS_param_0];
	ld.param.u64 	%rd5, [computeRHS_param_1];
	ld.param.f64 	%fd1, [computeRHS_param_2];
	ld.param.u32 	%r3, [computeRHS_param_3];
	ld.param.u32 	%r4, [computeRHS_param_4];
	cvta.to.global.u64 	%rd6, %rd5;
	cvta.to.global.u64 	%rd7, %rd4;
	mov.u32 	%r5, %ctaid.x;
	mov.u32 	%r6, %ntid.x;
	mov.u32 	%r7, %tid.x;
	mad.lo.s32 	%r1, %r5, %r6, %r7;
	mov.u32 	%r8, %ctaid.y;
	mov.u32 	%r9, %ntid.y;
	mov.u32 	%r10, %tid.y;
	mad.lo.s32 	%r11, %r8, %r9, %r10;
	mov.u32 	%r12, %ctaid.z;
	mov.u32 	%r13, %ntid.z;
	mov.u32 	%r14, %tid.z;
	mad.lo.s32 	%r15, %r12, %r13, %r14;
	mov.u32 	%r16, %nctaid.x;
	mul.lo.s32 	%r2, %r16, %r6;
	mov.u32 	%r17, %nctaid.y;
	mul.lo.s32 	%r18, %r17, %r9;
	mad.lo.s32 	%r19, %r15, %r18, %r11;
	mad.lo.s32 	%r20, %r19, %r2, %r1;
	add.s32 	%r21, %r2, 2;
	add.s32 	%r22, %r18, 2;
	mad.lo.s32 	%r23, %r22, %r15, %r22;
	add.s32 	%r24, %r11, %r23;
	mad.lo.s32 	%r25, %r21, %r24, %r21;
	mul.f64 	%fd2, %fd1, 0d4010000000000000;
	mov.f64 	%fd3, 0d4008000000000000;
	div.rn.f64 	%fd4, %fd3, %fd2;
	cvt.s64.s32 	%rd8, %r25;
	cvt.s64.s32 	%rd9, %r1;
	add.s64 	%rd10, %rd9, %rd8;
	shl.b64 	%rd11, %rd10, 3;
	add.s64 	%rd12, %rd11, %rd7;
	add.s64 	%rd1, %rd12, 8;
	ld.global.f64 	%fd5, [%rd12+16];
	add.s32 	%r26, %r25, %r1;
	mul.wide.s32 	%rd13, %r26, 8;
	add.s64 	%rd2, %rd7, %rd13;
	ld.global.f64 	%fd6, [%rd2];
	sub.f64 	%fd7, %fd5, %fd6;
	mul.f64 	%fd8, %fd4, %fd7;
	mul.wide.s32 	%rd14, %r20, 8;
	add.s64 	%rd3, %rd6, %rd14;
	st.global.f64 	[%rd3], %fd8;
	or.b32  	%r27, %r3, %r1;
	setp.ne.s32 	%p1, %r27, 0;
	@%p1 bra 	$L__BB0_2;
	add.f64 	%fd9, %fd1, %fd1;
	rcp.rn.f64 	%fd10, %fd9;
	ld.global.f64 	%fd11, [%rd1];
	mul.f64 	%fd12, %fd11, 0dC014000000000000;
	ld.global.f64 	%fd13, [%rd1+8];
	fma.rn.f64 	%fd14, %fd13, 0d4010000000000000, %fd12;
	ld.global.f64 	%fd15, [%rd1+16];
	add.f64 	%fd16, %fd15, %fd14;
	mul.f64 	%fd17, %fd10, %fd16;
	st.global.f64 	[%rd3], %fd17;
$L__BB0_2:
	add.s32 	%r28, %r4, -1;
	setp.ne.s32 	%p2, %r3, %r28;
	add.s32 	%r29, %r2, -1;
	setp.ne.s32 	%p3, %r1, %r29;
	or.pred  	%p4, %p2, %p3;
	@%p4 bra 	$L__BB0_4;
	add.f64 	%fd18, %fd1, %fd1;
	rcp.rn.f64 	%fd19, %fd18;
	neg.f64 	%fd20, %fd19;
	ld.global.f64 	%fd21, [%rd1];
	mul.f64 	%fd22, %fd21, 0dC014000000000000;
	ld.global.f64 	%fd23, [%rd2];
	fma.rn.f64 	%fd24, %fd23, 0d4010000000000000, %fd22;
	ld.global.f64 	%fd25, [%rd1+-16];
	add.f64 	%fd26, %fd25, %fd24;
	mul.f64 	%fd27, %fd20, %fd26;
	st.global.f64 	[%rd3], %fd27;
$L__BB0_4:
	ret;

}
	// .globl	sumSolutions
.visible .entry sumSolutions(
	.param .u64 .ptr .align 1 sumSolutions_param_0,
	.param .u64 .ptr .align 1 sumSolutions_param_1,
	.param .u64 .ptr .align 1 sumSolutions_param_2,
	.param .u64 .ptr .align 1 sumSolutions_param_3,
	.param .u64 .ptr .align 1 sumSolutions_param_4,
	.param .u32 sumSolutions_param_5,
	.param .u32 sumSolutions_param_6,
	.param .u32 sumSolutions_param_7
)
{
	.reg .b32 	%r<17>;
	.reg .b64 	%rd<19>;
	.reg .b64 	%fd<8>;

	ld.param.u64 	%rd1, [sumSolutions_param_0];
	ld.param.u64 	%rd2, [sumSolutions_param_1];
	ld.param.u64 	%rd3, [sumSolutions_param_2];
	ld.param.u64 	%rd4, [sumSolutions_param_3];
	ld.param.u64 	%rd5, [sumSolutions_param_4];
	ld.param.u32 	%r1, [sumSolutions_param_5];
	ld.param.u32 	%r2, [sumSolutions_param_6];
	cvta.to.global.u64 	%rd6, %rd3;
	cvta.to.global.u64 	%rd7, %rd5;
	cvta.to.global.u64 	%rd8, %rd2;
	cvta.to.global.u64 	%rd9, %rd4;
	cvta.to.global.u64 	%rd10, %rd1;
	mov.u32 	%r3, %ctaid.x;
	mov.u32 	%r4, %ntid.x;
	mov.u32 	%r5, %tid.x;
	mad.lo.s32 	%r6, %r3, %r4, %r5;
	mov.u32 	%r7, %ctaid.y;
	mov.u32 	%r8, %ntid.y;
	mov.u32 	%r9, %tid.y;
	mad.lo.s32 	%r10, %r7, %r8, %r9;
	mov.u32 	%r11, %ctaid.z;
	mov.u32 	%r12, %ntid.z;
	mov.u32 	%r13, %tid.z;
	mad.lo.s32 	%r14, %r11, %r12, %r13;
	mad.lo.s32 	%r15, %r2, %r14, %r10;
	mad.lo.s32 	%r16, %r15, %r1, %r6;
	mul.wide.s32 	%rd11, %r16, 8;
	add.s64 	%rd12, %rd10, %rd11;
	ld.global.f64 	%fd1, [%rd12];
	mul.wide.s32 	%rd13, %r15, 8;
	add.s64 	%rd14, %rd9, %rd13;
	ld.global.f64 	%fd2, [%rd14];
	mul.wide.s32 	%rd15, %r6, 8;
	add.s64 	%rd16, %rd8, %rd15;
	ld.global.f64 	%fd3, [%rd16];
	fma.rn.f64 	%fd4, %fd2, %fd3, %fd1;
	add.s64 	%rd17, %rd7, %rd13;
	ld.global.f64 	%fd5, [%rd17];
	add.s64 	%rd18, %rd6, %rd15;
	ld.global.f64 	%fd6, [%rd18];
	fma.rn.f64 	%fd7, %fd5, %fd6, %fd4;
	st.global.f64 	[%rd12], %fd7;
	ret;

}
	// .globl	copyFaces
.visible .entry copyFaces(
	.param .u64 .ptr .align 1 copyFaces_param_0,
	.param .u64 .ptr .align 1 copyFaces_param_1,
	.param .u32 copyFaces_param_2,
	.param .u32 copyFaces_param_3,
	.param .u32 copyFaces_param_4
)
{
	.reg .b32 	%r<18>;
	.reg .b64 	%rd<11>;
	.reg .b64 	%fd<3>;

	ld.param.u64 	%rd1, [copyFaces_param_0];
	ld.param.u64 	%rd2, [copyFaces_param_1];
	ld.param.u32 	%r1, [copyFaces_param_2];
	ld.param.u32 	%r2, [copyFaces_param_3];
	cvta.to.global.u64 	%rd3, %rd2;
	cvta.to.global.u64 	%rd4, %rd1;
	mov.u32 	%r3, %ctaid.y;
	mov.u32 	%r4, %ntid.y;
	mov.u32 	%r5, %tid.y;
	mad.lo.s32 	%r6, %r3, %r4, %r5;
	mov.u32 	%r7, %ctaid.z;
	mov.u32 	%r8, %ntid.z;
	mov.u32 	%r9, %tid.z;
	mad.lo.s32 	%r10, %r7, %r8, %r9;
	mul.lo.s32 	%r11, %r2, %r10;
	add.s32 	%r12, %r11, %r6;
	mul.lo.s32 	%r13, %r12, %r1;
	shl.b32 	%r14, %r11, 1;
	shl.b32 	%r15, %r6, 1;
	add.s32 	%r16, %r14, %r15;
	mul.wide.s32 	%rd5, %r13, 8;
	add.s64 	%rd6, %rd4, %rd5;
	ld.global.f64 	%fd1, [%rd6];
	mul.wide.s32 	%rd7, %r16, 8;
	add.s64 	%rd8, %rd3, %rd7;
	st.global.f64 	[%rd8], %fd1;
	add.s32 	%r17, %r1, -1;
	mul.wide.s32 	%rd9, %r17, 8;
	add.s64 	%rd10, %rd6, %rd9;
	ld.global.f64 	%fd2, [%rd10];
	st.global.f64 	[%rd8+8], %fd2;
	ret;

}
	// .globl	pThomasKernel
.visible .entry pThomasKernel(
	.param .u64 .ptr .align 1 pThomasKernel_param_0,
	.param .u64 .ptr .align 1 pThomasKernel_param_1,
	.param .u64 .ptr .align 1 pThomasKernel_param_2,
	.param .u64 .ptr .align 1 pThomasKernel_param_3,
	.param .u64 .ptr .align 1 pThomasKernel_param_4,
	.param .u32 pThomasKernel_param_5
)
{
	.reg .pred 	%p<16>;
	.reg .b32 	%r<60>;
	.reg .b64 	%rd<101>;
	.reg .b64 	%fd<162>;

	ld.param.u64 	%rd22, [pThomasKernel_param_0];
	ld.param.u64 	%rd23, [pThomasKernel_param_1];
	ld.param.u64 	%rd24, [pThomasKernel_param_2];
	ld.param.u64 	%rd25, [pThomasKernel_param_3];
	ld.param.u64 	%rd26, [pThomasKernel_param_4];
	ld.param.u32 	%r28, [pThomasKernel_param_5];
	cvta.to.global.u64 	%rd1, %rd22;
	cvta.to.global.u64 	%rd2, %rd26;
	cvta.to.global.u64 	%rd3, %rd25;
	cvta.to.global.u64 	%rd4, %rd23;
	cvta.to.global.u64 	%rd5, %rd24;
	mov.u32 	%r29, %ctaid.x;
	mov.u32 	%r30, %ntid.x;
	mov.u32 	%r31, %tid.x;
	mad.lo.s32 	%r32, %r29, %r30, %r31;
	mul.lo.s32 	%r1, %r28, %r32;
	ld.global.f64 	%fd1, [%rd5];
	ld.global.f64 	%fd2, [%rd4];
	div.rn.f64 	%fd3, %fd1, %fd2;
	st.global.f64 	[%rd3], %fd3;
	mul.wide.s32 	%rd27, %r1, 8;
	add.s64 	%rd6, %rd2, %rd27;
	ld.global.f64 	%fd4, [%rd6];
	ld.global.f64 	%fd5, [%rd4];
	div.rn.f64 	%fd6, %fd4, %fd5;
	st.global.f64 	[%rd6], %fd6;
	setp.lt.s32 	%p1, %r28, 2;
	@%p1 bra 	$L__BB3_22;
	add.s32 	%r2, %r28, -1;
	add.s32 	%r58, %r28, -2;
	setp.lt.u32 	%p2, %r58, 3;
	mov.b32 	%r54, 1;
	@%p2 bra 	$L__BB3_5;
	and.b32  	%r36, %r2, -4;
	neg.s32 	%r52, %r36;
	add.s64 	%rd100, %rd4, 16;
	add.s64 	%rd99, %rd1, 16;
	add.s64 	%rd98, %rd5, 16;
	add.s64 	%rd97, %rd3, 16;
	add.s64 	%rd29, %rd27, %rd2;
	add.s64 	%rd96, %rd29, 16;
	mov.b32 	%r51, 0;
$L__BB3_3:
	.pragma "nounroll";
	ld.global.f64 	%fd7, [%rd100+-8];
	ld.global.f64 	%fd8, [%rd99+-8];
	ld.global.f64 	%fd9, [%rd97+-16];
	mul.f64 	%fd10, %fd8, %fd9;
	sub.f64 	%fd11, %fd7, %fd10;
	ld.global.f64 	%fd12, [%rd98+-8];
	div.rn.f64 	%fd13, %fd12, %fd11;
	st.global.f64 	[%rd97+-8], %fd13;
	ld.global.f64 	%fd14, [%rd96+-8];
	ld.global.f64 	%fd15, [%rd99+-8];
	ld.global.f64 	%fd16, [%rd96+-16];
	mul.f64 	%fd17, %fd15, %fd16;
	sub.f64 	%fd18, %fd14, %fd17;
	div.rn.f64 	%fd19, %fd18, %fd11;
	st.global.f64 	[%rd96+-8], %fd19;
	ld.global.f64 	%fd20, [%rd100];
	ld.global.f64 	%fd21, [%rd99];
	ld.global.f64 	%fd22, [%rd97+-8];
	mul.f64 	%fd23, %fd21, %fd22;
	sub.f64 	%fd24, %fd20, %fd23;
	ld.global.f64 	%fd25, [%rd98];
	div.rn.f64 	%fd26, %fd25, %fd24;
	st.global.f64 	[%rd97], %fd26;
	ld.global.f64 	%fd27, [%rd96];
	ld.global.f64 	%fd28, [%rd99];
	ld.global.f64 	%fd29, [%rd96+-8];
	mul.f64 	%fd30, %fd28, %fd29;
	sub.f64 	%fd31, %fd27, %fd30;
	div.rn.f64 	%fd32, %fd31, %fd24;
	st.global.f64 	[%rd96], %fd32;
	ld.global.f64 	%fd33, [%rd100+8];
	ld.global.f64 	%fd34, [%rd99+8];
	ld.global.f64 	%fd35, [%rd97];
	mul.f64 	%fd36, %fd34, %fd35;
	sub.f64 	%fd37, %fd33, %fd36;
	ld.global.f64 	%fd38, [%rd98+8];
	div.rn.f64 	%fd39, %fd38, %fd37;
	st.global.f64 	[%rd97+8], %fd39;
	ld.global.f64 	%fd40, [%rd96+8];
	ld.global.f64 	%fd41, [%rd99+8];
	ld.global.f64 	%fd42, [%rd96];
	mul.f64 	%fd43, %fd41, %fd42;
	sub.f64 	%fd44, %fd40, %fd43;
	div.rn.f64 	%fd45, %fd44, %fd37;
	st.global.f64 	[%rd96+8], %fd45;
	ld.global.f64 	%fd46, [%rd100+16];
	ld.global.f64 	%fd47, [%rd99+16];
	ld.global.f64 	%fd48, [%rd97+8];
	mul.f64 	%fd49, %fd47, %fd48;
	sub.f64 	%fd50, %fd46, %fd49;
	ld.global.f64 	%fd51, [%rd98+16];
	div.rn.f64 	%fd52, %fd51, %fd50;
	st.global.f64 	[%rd97+16], %fd52;
	ld.global.f64 	%fd53, [%rd96+16];
	ld.global.f64 	%fd54, [%rd99+16];
	ld.global.f64 	%fd55, [%rd96+8];
	mul.f64 	%fd56, %fd54, %fd55;
	sub.f64 	%fd57, %fd53, %fd56;
	div.rn.f64 	%fd58, %fd57, %fd50;
	st.global.f64 	[%rd96+16], %fd58;
	add.s32 	%r52, %r52, 4;
	add.s32 	%r51, %r51, 4;
	add.s64 	%rd100, %rd100, 32;
	add.s64 	%rd99, %rd99, 32;
	add.s64 	%rd98, %rd98, 32;
	add.s64 	%rd97, %rd97, 32;
	add.s64 	%rd96, %rd96, 32;
	setp.ne.s32 	%p3, %r52, 0;
	@%p3 bra 	$L__BB3_3;
	add.s32 	%r54, %r51, 1;
$L__BB3_5:
	and.b32  	%r10, %r2, 3;
	setp.eq.s32 	%p4, %r10, 0;
	@%p4 bra 	$L__BB3_10;
	setp.eq.s32 	%p5, %r10, 1;
	@%p5 bra 	$L__BB3_8;
	ld.param.u64 	%rd94, [pThomasKernel_param_2];
	ld.param.u64 	%rd92, [pThomasKernel_param_1];
	ld.param.u64 	%rd90, [pThomasKernel_param_0];
	cvta.to.global.u64 	%rd30, %rd92;
	mul.wide.u32 	%rd31, %r54, 8;
	add.s64 	%rd32, %rd30, %rd31;
	ld.global.f64 	%fd59, [%rd32];
	cvta.to.global.u64 	%rd33, %rd90;
	add.s64 	%rd34, %rd33, %rd31;
	ld.global.f64 	%fd60, [%rd34];
	mul.wide.s32 	%rd35, %r54, 8;
	add.s64 	%rd36, %rd3, %rd35;
	ld.global.f64 	%fd61, [%rd36+-8];
	mul.f64 	%fd62, %fd60, %fd61;
	sub.f64 	%fd63, %fd59, %fd62;
	cvta.to.global.u64 	%rd37, %rd94;
	add.s64 	%rd38, %rd37, %rd31;
	ld.global.f64 	%fd64, [%rd38];
	div.rn.f64 	%fd65, %fd64, %fd63;
	add.s64 	%rd39, %rd3, %rd31;
	st.global.f64 	[%rd39], %fd65;
	add.s64 	%rd40, %rd6, %rd35;
	ld.global.f64 	%fd66, [%rd40];
	ld.global.f64 	%fd67, [%rd34];
	ld.global.f64 	%fd68, [%rd40+-8];
	mul.f64 	%fd69, %fd67, %fd68;
	sub.f64 	%fd70, %fd66, %fd69;
	div.rn.f64 	%fd71, %fd70, %fd63;
	st.global.f64 	[%rd40], %fd71;
	ld.global.f64 	%fd72, [%rd32+8];
	ld.global.f64 	%fd73, [%rd34+8];
	ld.global.f64 	%fd74, [%rd36];
	mul.f64 	%fd75, %fd73, %fd74;
	sub.f64 	%fd76, %fd72, %fd75;
	ld.global.f64 	%fd77, [%rd38+8];
	div.rn.f64 	%fd78, %fd77, %fd76;
	st.global.f64 	[%rd39+8], %fd78;
	ld.global.f64 	%fd79, [%rd40+8];
	ld.global.f64 	%fd80, [%rd34+8];
	ld.global.f64 	%fd81, [%rd40];
	mul.f64 	%fd82, %fd80, %fd81;
	sub.f64 	%fd83, %fd79, %fd82;
	div.rn.f64 	%fd84, %fd83, %fd76;
	st.global.f64 	[%rd40+8], %fd84;
	add.s32 	%r54, %r54, 2;
$L__BB3_8:
	and.b32  	%r37, %r2, 1;
	setp.eq.b32 	%p6, %r37, 1;
	not.pred 	%p7, %p6;
	@%p7 bra 	$L__BB3_10;
	ld.param.u64 	%rd95, [pThomasKernel_param_2];
	ld.param.u64 	%rd93, [pThomasKernel_param_1];
	ld.param.u64 	%rd91, [pThomasKernel_param_0];
	cvta.to.global.u64 	%rd41, %rd93;
	mul.wide.u32 	%rd42, %r54, 8;
	add.s64 	%rd43, %rd41, %rd42;
	ld.global.f64 	%fd85, [%rd43];
	cvta.to.global.u64 	%rd44, %rd91;
	add.s64 	%rd45, %rd44, %rd42;
	ld.global.f64 	%fd86, [%rd45];
	mul.wide.s32 	%rd46, %r54, 8;
	add.s64 	%rd47, %rd3, %rd46;
	ld.global.f64 	%fd87, [%rd47+-8];
	mul.f64 	%fd88, %fd86, %fd87;
	sub.f64 	%fd89, %fd85, %fd88;
	cvta.to.global.u64 	%rd48, %rd95;
	add.s64 	%rd49, %rd48, %rd42;
	ld.global.f64 	%fd90, [%rd49];
	div.rn.f64 	%fd91, %fd90, %fd89;
	add.s64 	%rd50, %rd3, %rd42;
	st.global.f64 	[%rd50], %fd91;
	add.s64 	%rd51, %rd6, %rd46;
	ld.global.f64 	%fd92, [%rd51];
	ld.global.f64 	%fd93, [%rd45];
	ld.global.f64 	%fd94, [%rd51+-8];
	mul.f64 	%fd95, %fd93, %fd94;
	sub.f64 	%fd96, %fd92, %fd95;
	div.rn.f64 	%fd97, %fd96, %fd89;
	st.global.f64 	[%rd51], %fd97;
$L__BB3_10:
	and.b32  	%r13, %r2, 7;
	setp.lt.u32 	%p8, %r58, 7;
	@%p8 bra 	$L__BB3_14;
	add.s32 	%r56, %r28, -4;
	and.b32  	%r38, %r2, -8;
	neg.s32 	%r55, %r38;
$L__BB3_12:
	.pragma "nounroll";
	add.s32 	%r39, %r56, 2;
	mul.wide.s32 	%rd52, %r39, 8;
	add.s64 	%rd53, %rd6, %rd52;
	ld.global.f64 	%fd98, [%rd53];
	mul.wide.u32 	%rd54, %r39, 8;
	add.s64 	%rd55, %rd3, %rd54;
	ld.global.f64 	%fd99, [%rd55];
	ld.global.f64 	%fd100, [%rd53+8];
	mul.f64 	%fd101, %fd99, %fd100;
	sub.f64 	%fd102, %fd98, %fd101;
	st.global.f64 	[%rd53], %fd102;
	add.s32 	%r40, %r56, 1;
	ld.global.f64 	%fd103, [%rd53+-8];
	mul.wide.u32 	%rd56, %r40, 8;
	add.s64 	%rd57, %rd3, %rd56;
	ld.global.f64 	%fd104, [%rd57];
	mul.f64 	%fd105, %fd104, %fd102;
	sub.f64 	%fd106, %fd103, %fd105;
	st.global.f64 	[%rd53+-8], %fd106;
	add.s32 	%r41, %r56, -5;
	ld.global.f64 	%fd107, [%rd53+-16];
	mul.wide.u32 	%rd58, %r56, 8;
	add.s64 	%rd59, %rd3, %rd58;
	ld.global.f64 	%fd108, [%rd59];
	mul.f64 	%fd109, %fd108, %fd106;
	sub.f64 	%fd110, %fd107, %fd109;
	st.global.f64 	[%rd53+-16], %fd110;
	add.s32 	%r42, %r56, -1;
	ld.global.f64 	%fd111, [%rd53+-24];
	mul.wide.u32 	%rd60, %r42, 8;
	add.s64 	%rd61, %rd3, %rd60;
	ld.global.f64 	%fd112, [%rd61];
	mul.f64 	%fd113, %fd112, %fd110;
	sub.f64 	%fd114, %fd111, %fd113;
	st.global.f64 	[%rd53+-24], %fd114;
	add.s32 	%r43, %r56, -2;
	ld.global.f64 	%fd115, [%rd53+-32];
	mul.wide.u32 	%rd62, %r43, 8;
	add.s64 	%rd63, %rd3, %rd62;
	ld.global.f64 	%fd116, [%rd63];
	mul.f64 	%fd117, %fd116, %fd114;
	sub.f64 	%fd118, %fd115, %fd117;
	st.global.f64 	[%rd53+-32], %fd118;
	add.s32 	%r44, %r56, -3;
	ld.global.f64 	%fd119, [%rd53+-40];
	mul.wide.u32 	%rd64, %r44, 8;
	add.s64 	%rd65, %rd3, %rd64;
	ld.global.f64 	%fd120, [%rd65];
	mul.f64 	%fd121, %fd120, %fd118;
	sub.f64 	%fd122, %fd119, %fd121;
	st.global.f64 	[%rd53+-40], %fd122;
	add.s32 	%r45, %r56, -4;
	ld.global.f64 	%fd123, [%rd53+-48];
	mul.wide.u32 	%rd66, %r45, 8;
	add.s64 	%rd67, %rd3, %rd66;
	ld.global.f64 	%fd124, [%rd67];
	mul.f64 	%fd125, %fd124, %fd122;
	sub.f64 	%fd126, %fd123, %fd125;
	st.global.f64 	[%rd53+-48], %fd126;
	ld.global.f64 	%fd127, [%rd53+-56];
	mul.wide.u32 	%rd68, %r41, 8;
	add.s64 	%rd69, %rd3, %rd68;
	ld.global.f64 	%fd128, [%rd69];
	mul.f64 	%fd129, %fd128, %fd126;
	sub.f64 	%fd130, %fd127, %fd129;
	st.global.f64 	[%rd53+-56], %fd130;
	add.s32 	%r56, %r56, -8;
	add.s32 	%r55, %r55, 8;
	setp.ne.s32 	%p9, %r55, 0;
	@%p9 bra 	$L__BB3_12;
	add.s32 	%r58, %r56, 2;
$L__BB3_14:
	setp.eq.s32 	%p10, %r13, 0;
	@%p10 bra 	$L__BB3_22;
	setp.lt.u32 	%p11, %r13, 4;
	@%p11 bra 	$L__BB3_17;
	mul.wide.s32 	%rd70, %r58, 8;
	add.s64 	%rd71, %rd6, %rd70;
	ld.global.f64 	%fd131, [%rd71];
	mul.wide.u32 	%rd72, %r58, 8;
	add.s64 	%rd73, %rd3, %rd72;
	ld.global.f64 	%fd132, [%rd73];
	ld.global.f64 	%fd133, [%rd71+8];
	mul.f64 	%fd134, %fd132, %fd133;
	sub.f64 	%fd135, %fd131, %fd134;
	st.global.f64 	[%rd71], %fd135;
	add.s32 	%r46, %r58, -1;
	ld.global.f64 	%fd136, [%rd71+-8];
	mul.wide.u32 	%rd74, %r46, 8;
	add.s64 	%rd75, %rd3, %rd74;
	ld.global.f64 	%fd137, [%rd75];
	mul.f64 	%fd138, %fd137, %fd135;
	sub.f64 	%fd139, %fd136, %fd138;
	st.global.f64 	[%rd71+-8], %fd139;
	add.s32 	%r47, %r58, -2;
	ld.global.f64 	%fd140, [%rd71+-16];
	mul.wide.u32 	%rd76, %r47, 8;
	add.s64 	%rd77, %rd3, %rd76;
	ld.global.f64 	%fd141, [%rd77];
	mul.f64 	%fd142, %fd141, %fd139;
	sub.f64 	%fd143, %fd140, %fd142;
	st.global.f64 	[%rd71+-16], %fd143;
	add.s32 	%r48, %r58, -3;
	ld.global.f64 	%fd144, [%rd71+-24];
	mul.wide.u32 	%rd78, %r48, 8;
	add.s64 	%rd79, %rd3, %rd78;
	ld.global.f64 	%fd145, [%rd79];
	mul.f64 	%fd146, %fd145, %fd143;
	sub.f64 	%fd147, %fd144, %fd146;
	st.global.f64 	[%rd71+-24], %fd147;
	add.s32 	%r58, %r58, -4;
$L__BB3_17:
	setp.eq.s32 	%p12, %r10, 0;
	@%p12 bra 	$L__BB3_22;
	setp.eq.s32 	%p13, %r10, 1;
	@%p13 bra 	$L__BB3_20;
	mul.wide.s32 	%rd80, %r58, 8;
	add.s64 	%rd81, %rd6, %rd80;
	ld.global.f64 	%fd148, [%rd81];
	mul.wide.u32 	%rd82, %r58, 8;
	add.s64 	%rd83, %rd3, %rd82;
	ld.global.f64 	%fd149, [%rd83];
	ld.global.f64 	%fd150, [%rd81+8];
	mul.f64 	%fd151, %fd149, %fd150;
	sub.f64 	%fd152, %fd148, %fd151;
	st.global.f64 	[%rd81], %fd152;
	add.s32 	%r49, %r58, -1;
	ld.global.f64 	%fd153, [%rd81+-8];
	mul.wide.u32 	%rd84, %r49, 8;
	add.s64 	%rd85, %rd3, %rd84;
	ld.global.f64 	%fd154, [%rd85];
	mul.f64 	%fd155, %fd154, %fd152;
	sub.f64 	%fd156, %fd153, %fd155;
	st.global.f64 	[%rd81+-8], %fd156;
	add.s32 	%r58, %r58, -2;
$L__BB3_20:
	and.b32  	%r50, %r2, 1;
	setp.eq.b32 	%p14, %r50, 1;
	not.pred 	%p15, %p14;
	@%p15 bra 	$L__BB3_22;
	mul.wide.s32 	%rd86, %r58, 8;
	add.s64 	%rd87, %rd6, %rd86;
	ld.global.f64 	%fd157, [%rd87];
	mul.wide.u32 	%rd88, %r58, 8;
	add.s64 	%rd89, %rd3, %rd88;
	ld.global.f64 	%fd158, [%rd89];
	ld.global.f64 	%fd159, [%rd87+8];
	mul.f64 	%fd160, %fd158, %fd159;
	sub.f64 	%fd161, %fd157, %fd160;
	st.global.f64 	[%rd87], %fd161;
$L__BB3_22:
	ret;

}
	// .globl	globalForwardReduction
.visible .entry globalForwardReduction(
	.param .u64 .ptr .align 1 globalForwardReduction_param_0,
	.param .u64 .ptr .align 1 globalForwardReduction_param_1,
	.param .u64 .ptr .align 1 globalForwardReduction_param_2,
	.param .u64 .ptr .align 1 globalForwardReduction_param_3,
	.param .u64 .ptr .align 1 globalForwardReduction_param_4,
	.param .u64 .ptr .align 1 globalForwardReduction_param_5,
	.param .u64 .ptr .align 1 globalForwardReduction_param_6,
	.param .u64 .ptr .align 1 globalForwardReduction_param_7,
	.param .u64 .ptr .align 1 globalForwardReduction_param_8,
	.param .u32 globalForwardReduction_param_9,
	.param .u32 globalForwardReduction_param_10,
	.param .u32 globalForwardReduction_param_11,
	.param .u32 globalForwardReduction_param_12
)
{
	.reg .pred 	%p<10>;
	.reg .b32 	%r<51>;
	.reg .b32 	%f<51>;
	.reg .b64 	%rd<70>;
	.reg .b64 	%fd<41>;

	ld.param.u64 	%rd4, [globalForwardReduction_param_1];
	ld.param.u64 	%rd10, [globalForwardReduction_param_3];
	ld.param.u64 	%rd6, [globalForwardReduction_param_4];
	ld.param.u64 	%rd11, [globalForwardReduction_param_5];
	ld.param.u64 	%rd7, [globalForwardReduction_param_6];
	ld.param.u64 	%rd8, [globalForwardReduction_param_7];
	ld.param.u64 	%rd9, [globalForwardReduction_param_8];
	ld.param.u32 	%r6, [globalForwardReduction_param_9];
	ld.param.u32 	%r8, [globalForwardReduction_param_10];
	ld.param.u32 	%r7, [globalForwardReduction_param_12];
	cvta.to.global.u64 	%rd1, %rd11;
	cvta.to.global.u64 	%rd2, %rd10;
	mov.u32 	%r9, %ctaid.y;
	mov.u32 	%r10, %ntid.y;
	mov.u32 	%r11, %tid.y;
	mad.lo.s32 	%r12, %r9, %r10, %r11;
	mov.u32 	%r13, %ctaid.z;
	mov.u32 	%r14, %ntid.z;
	mov.u32 	%r15, %tid.z;
	mad.lo.s32 	%r16, %r13, %r14, %r15;
	mad.lo.s32 	%r17, %r8, %r16, %r12;
	mul.lo.s32 	%r1, %r17, %r6;
	setp.ne.s32 	%p1, %r7, %r6;
	@%p1 bra 	$L__BB4_2;
	ld.param.u64 	%rd69, [globalForwardReduction_param_2];
	ld.param.u64 	%rd68, [globalForwardReduction_param_0];
	cvta.to.global.u64 	%rd54, %rd4;
	cvta.to.global.u64 	%rd55, %rd69;
	cvta.to.global.u64 	%rd56, %rd7;
	cvta.to.global.u64 	%rd57, %rd68;
	shr.u32 	%r40, %r6, 31;
	add.s32 	%r41, %r6, %r40;
	shr.s32 	%r42, %r41, 1;
	cvt.rn.f32.s32 	%f26, %r42;
	setp.lt.s32 	%p7, %r6, 2;
	mul.f32 	%f27, %f26, 0f4B000000;
	selp.f32 	%f28, %f27, %f26, %p7;
	selp.f32 	%f29, 0fC1B80000, 0f00000000, %p7;
	mov.b32 	%r43, %f28;
	add.s32 	%r44, %r43, -1060439283;
	and.b32  	%r45, %r44, -8388608;
	sub.s32 	%r46, %r43, %r45;
	mov.b32 	%f30, %r46;
	cvt.rn.f32.s32 	%f31, %r45;
	fma.rn.f32 	%f32, %f31, 0f34000000, %f29;
	add.f32 	%f33, %f30, 0fBF800000;
	fma.rn.f32 	%f34, %f33, 0f3DC6B27F, 0fBE2C7F30;
	fma.rn.f32 	%f35, %f34, %f33, 0f3E2FCF2A;
	fma.rn.f32 	%f36, %f35, %f33, 0fBE374E43;
	fma.rn.f32 	%f37, %f36, %f33, 0f3E520BF4;
	fma.rn.f32 	%f38, %f37, %f33, 0fBE763C8B;
	fma.rn.f32 	%f39, %f38, %f33, 0f3E93BF99;
	fma.rn.f32 	%f40, %f39, %f33, 0fBEB8AA49;
	fma.rn.f32 	%f41, %f40, %f33, 0f3EF6384A;
	fma.rn.f32 	%f42, %f41, %f33, 0fBF38AA3B;
	mul.f32 	%f43, %f33, %f42;
	mul.f32 	%f44, %f33, %f43;
	fma.rn.f32 	%f45, %f33, 0f3FB8AA3B, %f44;
	add.f32 	%f46, %f32, %f45;
	setp.gt.u32 	%p8, %r43, 2139095039;
	fma.rn.f32 	%f47, %f28, 0f7F800000, 0f7F800000;
	selp.f32 	%f48, %f47, %f46, %p8;
	setp.eq.f32 	%p9, %f28, 0f00000000;
	selp.f32 	%f49, 0fFF800000, %f48, %p9;
	add.f32 	%f50, %f49, 0fBF800000;
	cvt.rzi.s32.f32 	%r47, %f50;
	cvt.rzi.s32.f32 	%r48, %f49;
	add.s32 	%r49, %r42, %r1;
	add.s32 	%r50, %r49, -1;
	mul.wide.s32 	%rd58, %r50, 8;
	add.s64 	%rd59, %rd2, %rd58;
	ld.global.f64 	%fd24, [%rd59];
	mul.wide.s32 	%rd60, %r48, 8;
	add.s64 	%rd61, %rd54, %rd60;
	ld.global.f64 	%fd25, [%rd61];
	mul.f64 	%fd26, %fd24, %fd25;
	mul.wide.s32 	%rd62, %r47, 8;
	add.s64 	%rd63, %rd55, %rd62;
	ld.global.f64 	%fd27, [%rd63];
	mul.wide.s32 	%rd64, %r42, 8;
	add.s64 	%rd65, %rd59, %rd64;
	ld.global.f64 	%fd28, [%rd65];
	mul.f64 	%fd29, %fd27, %fd28;
	sub.f64 	%fd30, %fd26, %fd29;
	add.s64 	%rd66, %rd56, %rd62;
	ld.global.f64 	%fd31, [%rd66];
	mul.f64 	%fd32, %fd31, %fd25;
	add.s64 	%rd67, %rd57, %rd60;
	ld.global.f64 	%fd33, [%rd67];
	mul.f64 	%fd34, %fd27, %fd33;
	sub.f64 	%fd35, %fd32, %fd34;
	div.rn.f64 	%fd36, %fd30, %fd35;
	mul.f64 	%fd37, %fd31, %fd28;
	mul.f64 	%fd38, %fd24, %fd33;
	sub.f64 	%fd39, %fd37, %fd38;
	div.rn.f64 	%fd40, %fd39, %fd35;
	st.global.f64 	[%rd59], %fd36;
	st.global.f64 	[%rd65], %fd40;
	bra.uni 	$L__BB4_7;
$L__BB4_2:
	mov.u32 	%r18, %tid.x;
	mov.u32 	%r19, %ntid.x;
	mov.u32 	%r20, %ctaid.x;
	mad.lo.s32 	%r21, %r20, %r19, %r18;
	mul.lo.s32 	%r2, %r7, %r21;
	add.s32 	%r22, %r7, %r2;
	add.s32 	%r3, %r22, -1;
	add.s32 	%r4, %r1, %r3;
	cvt.rn.f32.s32 	%f1, %r7;
	setp.lt.s32 	%p2, %r7, 1;
	mul.f32 	%f2, %f1, 0f4B000000;
	selp.f32 	%f3, %f2, %f1, %p2;
	selp.f32 	%f4, 0fC1B80000, 0f00000000, %p2;
	mov.b32 	%r23, %f3;
	add.s32 	%r24, %r23, -1060439283;
	and.b32  	%r25, %r24, -8388608;
	sub.s32 	%r26, %r23, %r25;
	mov.b32 	%f5, %r26;
	cvt.rn.f32.s32 	%f6, %r25;
	fma.rn.f32 	%f7, %f6, 0f34000000, %f4;
	add.f32 	%f8, %f5, 0fBF800000;
	fma.rn.f32 	%f9, %f8, 0f3DC6B27F, 0fBE2C7F30;
	fma.rn.f32 	%f10, %f9, %f8, 0f3E2FCF2A;
	fma.rn.f32 	%f11, %f10, %f8, 0fBE374E43;
	fma.rn.f32 	%f12, %f11, %f8, 0f3E520BF4;
	fma.rn.f32 	%f13, %f12, %f8, 0fBE763C8B;
	fma.rn.f32 	%f14, %f13, %f8, 0f3E93BF99;
	fma.rn.f32 	%f15, %f14, %f8, 0fBEB8AA49;
	fma.rn.f32 	%f16, %f15, %f8, 0f3EF6384A;
	fma.rn.f32 	%f17, %f16, %f8, 0fBF38AA3B;
	mul.f32 	%f18, %f8, %f17;
	mul.f32 	%f19, %f8, %f18;
	fma.rn.f32 	%f20, %f8, 0f3FB8AA3B, %f19;
	add.f32 	%f21, %f7, %f20;
	setp.gt.u32 	%p3, %r23, 2139095039;
	fma.rn.f32 	%f22, %f3, 0f7F800000, 0f7F800000;
	selp.f32 	%f23, %f22, %f21, %p3;
	setp.eq.f32 	%p4, %f3, 0f00000000;
	add.f32 	%f24, %f23, 0fBF800000;
	selp.f32 	%f25, 0fFF800000, %f24, %p4;
	cvt.rzi.s32.f32 	%r5, %f25;
	setp.ne.s32 	%p5, %r21, 0;
	@%p5 bra 	$L__BB4_4;
	cvt.s64.s32 	%rd39, %r1;
	cvt.u64.u32 	%rd40, %r2;
	cvt.s64.s32 	%rd41, %r7;
	add.s64 	%rd42, %rd41, %rd40;
	add.s64 	%rd43, %rd42, %rd39;
	shl.b64 	%rd44, %rd43, 3;
	add.s64 	%rd45, %rd2, %rd44;
	ld.global.f64 	%fd15, [%rd45+-8];
	shr.u32 	%r36, %r7, 31;
	add.s32 	%r37, %r7, %r36;
	shr.s32 	%r38, %r37, 1;
	sub.s32 	%r39, %r4, %r38;
	mul.wide.s32 	%rd46, %r39, 8;
	add.s64 	%rd47, %rd2, %rd46;
	ld.global.f64 	%fd16, [%rd47];
	cvta.to.global.u64 	%rd48, %rd8;
	mul.wide.s32 	%rd49, %r5, 8;
	add.s64 	%rd50, %rd48, %rd49;
	ld.global.f64 	%fd17, [%rd50];
	mul.f64 	%fd18, %fd16, %fd17;
	sub.f64 	%fd19, %fd15, %fd18;
	mul.wide.s32 	%rd51, %r38, 8;
	add.s64 	%rd52, %rd45, %rd51;
	ld.global.f64 	%fd20, [%rd52+-8];
	add.s64 	%rd53, %rd1, %rd49;
	ld.global.f64 	%fd21, [%rd53];
	mul.f64 	%fd22, %fd20, %fd21;
	sub.f64 	%fd23, %fd19, %fd22;
	st.global.f64 	[%rd45+-8], %fd23;
	bra.uni 	$L__BB4_7;
$L__BB4_4:
	add.s32 	%r27, %r6, -1;
	setp.ne.s32 	%p6, %r3, %r27;
	@%p6 bra 	$L__BB4_6;
	cvt.s64.s32 	%rd27, %r1;
	cvt.s64.s32 	%rd28, %r2;
	cvt.s64.s32 	%rd29, %r7;
	add.s64 	%rd30, %rd29, %rd28;
	add.s64 	%rd31, %rd30, %rd27;
	shl.b64 	%rd32, %rd31, 3;
	add.s64 	%rd33, %rd2, %rd32;
	ld.global.f64 	%fd10, [%rd33+-8];
	shr.u32 	%r32, %r7, 31;
	add.s32 	%r33, %r7, %r32;
	shr.s32 	%r34, %r33, 1;
	sub.s32 	%r35, %r4, %r34;
	mul.wide.s32 	%rd34, %r35, 8;
	add.s64 	%rd35, %rd2, %rd34;
	ld.global.f64 	%fd11, [%rd35];
	cvta.to.global.u64 	%rd36, %rd9;
	mul.wide.s32 	%rd37, %r5, 8;
	add.s64 	%rd38, %rd36, %rd37;
	ld.global.f64 	%fd12, [%rd38];
	mul.f64 	%fd13, %fd11, %fd12;
	sub.f64 	%fd14, %fd10, %fd13;
	st.global.f64 	[%rd33+-8], %fd14;
	bra.uni 	$L__BB4_7;
$L__BB4_6:
	cvt.s64.s32 	%rd12, %r1;
	cvt.s64.s32 	%rd13, %r2;
	cvt.s64.s32 	%rd14, %r7;
	add.s64 	%rd15, %rd14, %rd13;
	add.s64 	%rd16, %rd15, %rd12;
	shl.b64 	%rd17, %rd16, 3;
	add.s64 	%rd18, %rd2, %rd17;
	ld.global.f64 	%fd1, [%rd18+-8];
	shr.u32 	%r28, %r7, 31;
	add.s32 	%r29, %r7, %r28;
	shr.s32 	%r30, %r29, 1;
	sub.s32 	%r31, %r4, %r30;
	mul.wide.s32 	%rd19, %r31, 8;
	add.s64 	%rd20, %rd2, %rd19;
	ld.global.f64 	%fd2, [%rd20];
	cvta.to.global.u64 	%rd21, %rd6;
	mul.wide.s32 	%rd22, %r5, 8;
	add.s64 	%rd23, %rd21, %rd22;
	ld.global.f64 	%fd3, [%rd23];
	mul.f64 	%fd4, %fd2, %fd3;
	sub.f64 	%fd5, %fd1, %fd4;
	mul.wide.s32 	%rd24, %r30, 8;
	add.s64 	%rd25, %rd18, %rd24;
	ld.global.f64 	%fd6, [%rd25+-8];
	add.s64 	%rd26, %rd1, %rd22;
	ld.global.f64 	%fd7, [%rd26];
	mul.f64 	%fd8, %fd6, %fd7;
	sub.f64 	%fd9, %fd5, %fd8;
	st.global.f64 	[%rd18+-8], %fd9;
$L__BB4_7:
	ret;

}
	// .globl	globalBackSubstitution
.visible .entry globalBackSubstitution(
	.param .u64 .ptr .align 1 globalBackSubstitution_param_0,
	.param .u64 .ptr .align 1 globalBackSubstitution_param_1,
	.param .u64 .ptr .align 1 globalBackSubstitution_param_2,
	.param .u64 .ptr .align 1 globalBackSubstitution_param_3,
	.param .u64 .ptr .align 1 globalBackSubstitution_param_4,
	.param .f64 globalBackSubstitution_param_5,
	.param .f64 globalBackSubstitution_param_6,
	.param .f64 globalBackSubstitution_param_7,
	.param .f64 globalBackSubstitution_param_8,
	.param .f64 globalBackSubstitution_param_9,
	.param .u32 globalBackSubstitution_param_10,
	.param .u32 globalBackSubstitution_param_11,
	.param .u32 globalBackSubstitution_param_12,
	.param .u32 globalBackSubstitution_param_13
)
{
	.reg .pred 	%p<8>;
	.reg .b32 	%r<57>;
	.reg .b64 	%rd<33>;
	.reg .b64 	%fd<80>;

	ld.param.u64 	%rd9, [globalBackSubstitution_param_1];
	ld.param.u64 	%rd11, [globalBackSubstitution_param_2];
	ld.param.u64 	%rd12, [globalBackSubstitution_param_3];
	ld.param.u64 	%rd10, [globalBackSubstitution_param_4];
	ld.param.f64 	%fd77, [globalBackSubstitution_param_5];
	ld.param.f64 	%fd79, [globalBackSubstitution_param_6];
	ld.param.f64 	%fd23, [globalBackSubstitution_param_7];
	ld.param.f64 	%fd24, [globalBackSubstitution_param_8];
	ld.param.f64 	%fd25, [globalBackSubstitution_param_9];
	ld.param.u32 	%r17, [globalBackSubstitution_param_10];
	ld.param.u32 	%r18, [globalBackSubstitution_param_11];
	ld.param.u32 	%r16, [globalBackSubstitution_param_13];
	cvta.to.global.u64 	%rd1, %rd11;
	cvta.to.global.u64 	%rd2, %rd12;
	mov.u32 	%r19, %ctaid.x;
	mov.u32 	%r20, %ntid.x;
	mov.u32 	%r21, %tid.x;
	mad.lo.s32 	%r1, %r19, %r20, %r21;
	mov.u32 	%r22, %ctaid.y;
	mov.u32 	%r23, %ntid.y;
	mov.u32 	%r24, %tid.y;
	mad.lo.s32 	%r25, %r22, %r23, %r24;
	mov.u32 	%r26, %ctaid.z;
	mov.u32 	%r27, %ntid.z;
	mov.u32 	%r28, %tid.z;
	mad.lo.s32 	%r29, %r26, %r27, %r28;
	shr.u32 	%r30, %r16, 31;
	add.s32 	%r31, %r16, %r30;
	shr.s32 	%r2, %r31, 1;
	mad.lo.s32 	%r32, %r16, %r1, %r2;
	add.s32 	%r3, %r32, -1;
	mad.lo.s32 	%r33, %r18, %r29, %r25;
	mad.lo.s32 	%r4, %r33, %r17, %r3;
	setp.ne.s32 	%p1, %r16, 2;
	@%p1 bra 	$L__BB5_4;
	setp.ne.s32 	%p7, %r3, 0;
	@%p7 bra 	$L__BB5_3;
	mul.wide.s32 	%rd28, %r4, 8;
	add.s64 	%rd32, %rd2, %rd28;
	ld.global.f64 	%fd78, [%rd32];
	bra.uni 	$L__BB5_14;
$L__BB5_3:
	mul.wide.s32 	%rd27, %r4, 8;
	add.s64 	%rd32, %rd2, %rd27;
	ld.global.f64 	%fd67, [%rd32];
	ld.global.f64 	%fd68, [%rd32+-8];
	mul.f64 	%fd69, %fd23, %fd68;
	sub.f64 	%fd78, %fd67, %fd69;
	mov.f64 	%fd77, %fd24;
	mov.f64 	%fd79, %fd25;
	bra.uni 	$L__BB5_14;
$L__BB5_4:
	cvt.rn.f64.s32 	%fd74, %r16;
	{
	.reg .b32 %temp; 
	mov.b64 	{%temp, %r53}, %fd74;
	}
	{
	.reg .b32 %temp; 
	mov.b64 	{%r54, %temp}, %fd74;
	}
	setp.gt.s32 	%p2, %r53, 1048575;
	mov.b32 	%r55, -1023;
	@%p2 bra 	$L__BB5_6;
	mul.f64 	%fd74, %fd74, 0d4350000000000000;
	{
	.reg .b32 %temp; 
	mov.b64 	{%temp, %r53}, %fd74;
	}
	{
	.reg .b32 %temp; 
	mov.b64 	{%r54, %temp}, %fd74;
	}
	mov.b32 	%r55, -1077;
$L__BB5_6:
	add.s32 	%r36, %r53, -1;
	setp.gt.u32 	%p3, %r36, 2146435070;
	@%p3 bra 	$L__BB5_10;
	shr.u32 	%r39, %r53, 20;
	add.s32 	%r56, %r55, %r39;
	and.b32  	%r40, %r53, 1048575;
	or.b32  	%r41, %r40, 1072693248;
	mov.b64 	%fd75, {%r54, %r41};
	setp.lt.u32 	%p5, %r41, 1073127583;
	@%p5 bra 	$L__BB5_9;
	{
	.reg .b32 %temp; 
	mov.b64 	{%r42, %temp}, %fd75;
	}
	{
	.reg .b32 %temp; 
	mov.b64 	{%temp, %r43}, %fd75;
	}
	add.s32 	%r44, %r43, -1048576;
	mov.b64 	%fd75, {%r42, %r44};
	add.s32 	%r56, %r56, 1;
$L__BB5_9:
	add.f64 	%fd27, %fd75, 0dBFF0000000000000;
	add.f64 	%fd28, %fd75, 0d3FF0000000000000;
	rcp.approx.ftz.f64 	%fd29, %fd28;
	neg.f64 	%fd30, %fd28;
	fma.rn.f64 	%fd31, %fd30, %fd29, 0d3FF0000000000000;
	fma.rn.f64 	%fd32, %fd31, %fd31, %fd31;
	fma.rn.f64 	%fd33, %fd32, %fd29, %fd29;
	mul.f64 	%fd34, %fd27, %fd33;
	fma.rn.f64 	%fd35, %fd27, %fd33, %fd34;
	mul.f64 	%fd36, %fd35, %fd35;
	fma.rn.f64 	%fd37, %fd36, 0d3EB1380B3AE80F1E, 0d3ED0EE258B7A8B04;
	fma.rn.f64 	%fd38, %fd37, %fd36, 0d3EF3B2669F02676F;
	fma.rn.f64 	%fd39, %fd38, %fd36, 0d3F1745CBA9AB0956;
	fma.rn.f64 	%fd40, %fd39, %fd36, 0d3F3C71C72D1B5154;
	fma.rn.f64 	%fd41, %fd40, %fd36, 0d3F624924923BE72D;
	fma.rn.f64 	%fd42, %fd41, %fd36, 0d3F8999999999A3C4;
	fma.rn.f64 	%fd43, %fd42, %fd36, 0d3FB5555555555554;
	sub.f64 	%fd44, %fd27, %fd35;
	add.f64 	%fd45, %fd44, %fd44;
	neg.f64 	%fd46, %fd35;
	fma.rn.f64 	%fd47, %fd46, %fd27, %fd45;
	mul.f64 	%fd48, %fd33, %fd47;
	mul.f64 	%fd49, %fd36, %fd43;
	fma.rn.f64 	%fd50, %fd49, %fd35, %fd48;
	xor.b32  	%r45, %r56, -2147483648;
	mov.b32 	%r46, 1127219200;
	mov.b64 	%fd51, {%r45, %r46};
	mov.b32 	%r47, -2147483648;
	mov.b64 	%fd52, {%r47, %r46};
	sub.f64 	%fd53, %fd51, %fd52;
	fma.rn.f64 	%fd54, %fd53, 0d3FE62E42FEFA39EF, %fd35;
	fma.rn.f64 	%fd55, %fd53, 0dBFE62E42FEFA39EF, %fd54;
	sub.f64 	%fd56, %fd55, %fd35;
	sub.f64 	%fd57, %fd50, %fd56;
	fma.rn.f64 	%fd58, %fd53, 0d3C7ABC9E3B39803F, %fd57;
	add.f64 	%fd76, %fd54, %fd58;
	bra.uni 	$L__BB5_11;
$L__BB5_10:
	fma.rn.f64 	%fd26, %fd74, 0d7FF0000000000000, 0d7FF0000000000000;
	{
	.reg .b32 %temp; 
	mov.b64 	{%temp, %r37}, %fd74;
	}
	and.b32  	%r38, %r37, 2147483647;
	setp.eq.s32 	%p4, %r38, 0;
	selp.f64 	%fd76, 0dFFF0000000000000, %fd26, %p4;
$L__BB5_11:
	mul.f64 	%fd59, %fd76, 0d3C7777D0FFDA0D24;
	fma.rn.f64 	%fd60, %fd76, 0d3FF71547652B82FE, %fd59;
	cvt.rni.f64.f64 	%fd61, %fd60;
	add.f64 	%fd62, %fd61, 0dC000000000000000;
	cvt.rzi.s32.f64 	%r15, %fd62;
	setp.ne.s32 	%p6, %r1, 0;
	@%p6 bra 	$L__BB5_13;
	mul.wide.s32 	%rd22, %r4, 8;
	add.s64 	%rd32, %rd2, %rd22;
	ld.global.f64 	%fd78, [%rd32];
	mul.wide.s32 	%rd23, %r15, 8;
	add.s64 	%rd24, %rd1, %rd23;
	ld.global.f64 	%fd79, [%rd24];
	cvta.to.global.u64 	%rd25, %rd10;
	add.s64 	%rd26, %rd25, %rd23;
	ld.global.f64 	%fd77, [%rd26];
	bra.uni 	$L__BB5_14;
$L__BB5_13:
	ld.param.u64 	%rd31, [globalBackSubstitution_param_0];
	mul.wide.s32 	%rd13, %r4, 8;
	add.s64 	%rd32, %rd2, %rd13;
	ld.global.f64 	%fd63, [%rd32];
	cvta.to.global.u64 	%rd14, %rd31;
	mul.wide.s32 	%rd15, %r15, 8;
	add.s64 	%rd16, %rd14, %rd15;
	ld.global.f64 	%fd64, [%rd16];
	neg.s32 	%r51, %r2;
	mul.wide.s32 	%rd17, %r51, 8;
	add.s64 	%rd18, %rd32, %rd17;
	ld.global.f64 	%fd65, [%rd18];
	mul.f64 	%fd66, %fd64, %fd65;
	sub.f64 	%fd78, %fd63, %fd66;
	add.s64 	%rd19, %rd1, %rd15;
	ld.global.f64 	%fd79, [%rd19];
	cvta.to.global.u64 	%rd20, %rd9;
	add.s64 	%rd21, %rd20, %rd15;
	ld.global.f64 	%fd77, [%rd21];
$L__BB5_14:
	add.s32 	%r52, %r2, %r4;
	mul.wide.s32 	%rd29, %r52, 8;
	add.s64 	%rd30, %rd2, %rd29;
	ld.global.f64 	%fd70, [%rd30];
	mul.f64 	%fd71, %fd79, %fd70;
	sub.f64 	%fd72, %fd78, %fd71;
	div.rn.f64 	%fd73, %fd72, %fd77;
	st.global.f64 	[%rd32], %fd73;
	ret;

}


// ===== COMPILED SASS (sm_100) =====

	.target	sm_100

	.elftype	@"ET_EXEC"


//--------------------- .note.nv.tkinfo           --------------------------
	.section	.note.nv.tkinfo,"",@"SHT_NOTE"
	.sectionflags	@"SHF_NOTE_NV_TKINFO"
	.tkinfo
        /*0018*/ 	.word	0x00000002
        /*0030*/ 	.string	""
        /*0030*/ 	.string	"ptxas"
        /*0030*/ 	.string	"Cuda compilation tools, release 13.0, V13.0.88"
        /*0030*/ 	.string	"Build cuda_13.0.r13.0/compiler.36424714_0"
        /*0030*/ 	.string	"-arch sm_100 -m 64 "



//--------------------- .note.nv.cuinfo           --------------------------
	.section	.note.nv.cuinfo,"",@"SHT_NOTE"
	.sectionflags	@"SHF_NOTE_NV_CUINFO"
        /*0018*/ 	.short	0x0002
        /*001a*/ 	.short	0x0064
        /*001c*/ 	.short	0x0082
	.zero		2


//--------------------- .nv.info                  --------------------------
	.section	.nv.info,"",@"SHT_CUDA_INFO"
	.align	4


	//----- nvinfo : EIATTR_REGCOUNT
	.align		4
        /*0000*/ 	.byte	0x04, 0x2f
        /*0002*/ 	.short	(.L_1 - .L_0)
	.align		4
.L_0:
        /*0004*/ 	.word	index@(computeRHS)
        /*0008*/ 	.word	0x00000018


	//----- nvinfo : EIATTR_FRAME_SIZE
	.align		4
.L_1:
        /*000c*/ 	.byte	0x04, 0x11
        /*000e*/ 	.short	(.L_3 - .L_2)
	.align		4
.L_2:
        /*0010*/ 	.word	index@($__internal_4_$__cuda_sm20_div_rn_f64_full)
        /*0014*/ 	.word	0x00000000


	//----- nvinfo : EIATTR_FRAME_SIZE
	.align		4
.L_3:
        /*0018*/ 	.byte	0x04, 0x11
        /*001a*/ 	.short	(.L_5 - .L_4)
	.align		4
.L_4:
        /*001c*/ 	.word	index@($__internal_3_$__cuda_sm20_dblrcp_rn_slowpath_v3)
        /*0020*/ 	.word	0x00000000


	//----- nvinfo : EIATTR_FRAME_SIZE
	.align		4
.L_5:
        /*0024*/ 	.byte	0x04, 0x11
        /*0026*/ 	.short	(.L_7 - .L_6)
	.align		4
.L_6:
        /*0028*/ 	.word	index@(computeRHS)
        /*002c*/ 	.word	0x00000000


	//----- nvinfo : EIATTR_REGCOUNT
	.align		4
.L_7:
        /*0030*/ 	.byte	0x04, 0x2f
        /*0032*/ 	.short	(.L_9 - .L_8)
	.align		4
.L_8:
        /*0034*/ 	.word	index@(sumSolutions)
        /*0038*/ 	.word	0x00000016


	//----- nvinfo : EIATTR_FRAME_SIZE
	.align		4
.L_9:
        /*003c*/ 	.byte	0x04, 0x11
        /*003e*/ 	.short	(.L_11 - .L_10)
	.align		4
.L_10:
        /*0040*/ 	.word	index@(sumSolutions)
        /*0044*/ 	.word	0x00000000


	//----- nvinfo : EIATTR_REGCOUNT
	.align		4
.L_11:
        /*0048*/ 	.byte	0x04, 0x2f
        /*004a*/ 	.short	(.L_13 - .L_12)
	.align		4
.L_12:
        /*004c*/ 	.word	index@(copyFaces)
        /*0050*/ 	.word	0x0000000e


	//----- nvinfo : EIATTR_FRAME_SIZE
	.align		4
.L_13:
        /*0054*/ 	.byte	0x04, 0x11
        /*0056*/ 	.short	(.L_15 - .L_14)
	.align		4
.L_14:
        /*0058*/ 	.word	index@(copyFaces)
        /*005c*/ 	.word	0x00000000


	//----- nvinfo : EIATTR_REGCOUNT
	.align		4
.L_15:
        /*0060*/ 	.byte	0x04, 0x2f
        /*0062*/ 	.short	(.L_17 - .L_16)
	.align		4
.L_16:
        /*0064*/ 	.word	index@(pThomasKernel)
        /*0068*/ 	.word	0x00000026


	//----- nvinfo : EIATTR_FRAME_SIZE
	.align		4
.L_17:
        /*006c*/ 	.byte	0x04, 0x11
        /*006e*/ 	.short	(.L_19 - .L_18)
	.align		4
.L_18:
        /*0070*/ 	.word	index@($__internal_2_$__cuda_sm20_div_rn_f64_full)
        /*0074*/ 	.word	0x00000000


	//----- nvinfo : EIATTR_FRAME_SIZE
	.align		4
.L_19:
        /*0078*/ 	.byte	0x04, 0x11
        /*007a*/ 	.short	(.L_21 - .L_20)
	.align		4
.L_20:
        /*007c*/ 	.word	index@(pThomasKernel)
        /*0080*/ 	.word	0x00000000


	//----- nvinfo : EIATTR_REGCOUNT
	.align		4
.L_21:
        /*0084*/ 	.byte	0x04, 0x2f
        /*0086*/ 	.short	(.L_23 - .L_22)
	.align		4
.L_22:
        /*0088*/ 	.word	index@(globalForwardReduction)
        /*008c*/ 	.word	0x00000027


	//----- nvinfo : EIATTR_FRAME_SIZE
	.align		4
.L_23:
        /*0090*/ 	.byte	0x04, 0x11
        /*0092*/ 	.short	(.L_25 - .L_24)
	.align		4
.L_24:
        /*0094*/ 	.word	index@($__internal_1_$__cuda_sm20_div_rn_f64_full)
        /*0098*/ 	.word	0x00000000


	//----- nvinfo : EIATTR_FRAME_SIZE
	.align		4
.L_25:
        /*009c*/ 	.byte	0x04, 0x11
        /*009e*/ 	.short	(.L_27 - .L_26)
	.align		4
.L_26:
        /*00a0*/ 	.word	index@(globalForwardReduction)
        /*00a4*/ 	.word	0x00000000


	//----- nvinfo : EIATTR_REGCOUNT
	.align		4
.L_27:
        /*00a8*/ 	.byte	0x04, 0x2f
        /*00aa*/ 	.short	(.L_29 - .L_28)
	.align		4
.L_28:
        /*00ac*/ 	.word	index@(globalBackSubstitution)
        /*00b0*/ 	.word	0x0000001a


	//----- nvinfo : EIATTR_FRAME_SIZE
	.align		4
.L_29:
        /*00b4*/ 	.byte	0x04, 0x11
        /*00b6*/ 	.short	(.L_31 - .L_30)
	.align		4
.L_30:
        /*00b8*/ 	.word	index@($__internal_0_$__cuda_sm20_div_rn_f64_full)
        /*00bc*/ 	.word	0x00000000


	//----- nvinfo : EIATTR_FRAME_SIZE
	.align		4
.L_31:
        /*00c0*/ 	.byte	0x04, 0x11
        /*00c2*/ 	.short	(.L_33 - .L_32)
	.align		4
.L_32:
        /*00c4*/ 	.word	index@(globalBackSubstitution)
        /*00c8*/ 	.word	0x00000000


	//----- nvinfo : EIATTR_MIN_STACK_SIZE
	.align		4
.L_33:
        /*00cc*/ 	.byte	0x04, 0x12
        /*00ce*/ 	.short	(.L_35 - .L_34)
	.align		4
.L_34:
        /*00d0*/ 	.word	index@(globalBackSubstitution)
        /*00d4*/ 	.word	0x00000000


	//----- nvinfo : EIATTR_MIN_STACK_SIZE
	.align		4
.L_35:
        /*00d8*/ 	.byte	0x04, 0x12
        /*00da*/ 	.short	(.L_37 - .L_36)
	.align		4
.L_36:
        /*00dc*/ 	.word	index@(globalForwardReduction)
        /*00e0*/ 	.word	0x00000000


	//----- nvinfo : EIATTR_MIN_STACK_SIZE
	.align		4
.L_37:
        /*00e4*/ 	.byte	0x04, 0x12
        /*00e6*/ 	.short	(.L_39 - .L_38)
	.align		4
.L_38:
        /*00e8*/ 	.word	index@(pThomasKernel)
        /*00ec*/ 	.word	0x00000000


	//----- nvinfo : EIATTR_MIN_STACK_SIZE
	.align		4
.L_39:
        /*00f0*/ 	.byte	0x04, 0x12
        /*00f2*/ 	.short	(.L_41 - .L_40)
	.align		4
.L_40:
        /*00f4*/ 	.word	index@(copyFaces)
        /*00f8*/ 	.word	0x00000000


	//----- nvinfo : EIATTR_MIN_STACK_SIZE
	.align		4
.L_41:
        /*00fc*/ 	.byte	0x04, 0x12
        /*00fe*/ 	.short	(.L_43 - .L_42)
	.align		4
.L_42:
        /*0100*/ 	.word	index@(sumSolutions)
        /*0104*/ 	.word	0x00000000


	//----- nvinfo : EIATTR_MIN_STACK_SIZE
	.align		4
.L_43:
        /*0108*/ 	.byte	0x04, 0x12
        /*010a*/ 	.short	(.L_45 - .L_44)
	.align		4
.L_44:
        /*010c*/ 	.word	index@(computeRHS)
        /*0110*/ 	.word	0x00000000
.L_45:


//--------------------- .nv.compat                --------------------------
	.section	.nv.compat,"",@"SHT_CUDA_COMPAT_INFO"
	.align	4
        /*0000*/ 	.byte	0x02, 0x09, 0x00, 0x00, 0x02, 0x02, 0x01, 0x00, 0x02, 0x05, 0x05, 0x00, 0x03, 0x07, 0x01, 0x01
        /*0010*/ 	.byte	0x02, 0x03, 0x00, 0x00, 0x02, 0x06, 0x01, 0x00, 0x04, 0x0b, 0x08, 0x00, 0x01, 0x00, 0x00, 0x00
        /*0020*/ 	.byte	0x00, 0x00, 0x00, 0x00


//--------------------- .nv.info.globalBackSubstitution --------------------------
	.section	.nv.info.globalBackSubstitution,"",@"SHT_CUDA_INFO"
	.sectionflags	@""
	.align	4


	//----- nvinfo : EIATTR_CUDA_API_VERSION
	.align		4
        /*0000*/ 	.byte	0x04, 0x37
        /*0002*/ 	.short	(.L_47 - .L_46)
.L_46:
        /*0004*/ 	.word	0x00000082


	//----- nvinfo : EIATTR_KPARAM_INFO
	.align		4
.L_47:
        /*0008*/ 	.byte	0x04, 0x17
        /*000a*/ 	.short	(.L_49 - .L_48)
.L_48:
        /*000c*/ 	.word	0x00000000
        /*0010*/ 	.short	0x000d
        /*0012*/ 	.short	0x005c
        /*0014*/ 	.byte	0x00, 0xf0, 0x11, 0x00


	//----- nvinfo : EIATTR_KPARAM_INFO
	.align		4
.L_49:
        /*0018*/ 	.byte	0x04, 0x17
        /*001a*/ 	.short	(.L_51 - .L_50)
.L_50:
        /*001c*/ 	.word	0x00000000
        /*0020*/ 	.short	0x000c
        /*0022*/ 	.short	0x0058
        /*0024*/ 	.byte	0x00, 0xf0, 0x11, 0x00


	//----- nvinfo : EIATTR_KPARAM_INFO
	.align		4
.L_51:
        /*0028*/ 	.byte	0x04, 0x17
        /*002a*/ 	.short	(.L_53 - .L_52)
.L_52:
        /*002c*/ 	.word	0x00000000
        /*0030*/ 	.short	0x000b
        /*0032*/ 	.short	0x0054
        /*0034*/ 	.byte	0x00, 0xf0, 0x11, 0x00


	//----- nvinfo : EIATTR_KPARAM_INFO
	.align		4
.L_53:
        /*0038*/ 	.byte	0x04, 0x17
        /*003a*/ 	.short	(.L_55 - .L_54)
.L_54:
        /*003c*/ 	.word	0x00000000
        /*0040*/ 	.short	0x000a
        /*0042*/ 	.short	0x0050
        /*0044*/ 	.byte	0x00, 0xf0, 0x11, 0x00


	//----- nvinfo : EIATTR_KPARAM_INFO
	.align		4
.L_55:
        /*0048*/ 	.byte	0x04, 0x17
        /*004a*/ 	.short	(.L_57 - .L_56)
.L_56:
        /*004c*/ 	.word	0x00000000
        /*0050*/ 	.short	0x0009
        /*0052*/ 	.short	0x0048
        /*0054*/ 	.byte	0x00, 0xf0, 0x21, 0x00


	//----- nvinfo : EIATTR_KPARAM_INFO
	.align		4
.L_57:
        /*0058*/ 	.byte	0x04, 0x17
        /*005a*/ 	.short	(.L_59 - .L_58)
.L_58:
        /*005c*/ 	.word	0x00000000
        /*0060*/ 	.short	0x0008
        /*0062*/ 	.short	0x0040
        /*0064*/ 	.byte	0x00, 0xf0, 0x21, 0x00


	//----- nvinfo : EIATTR_KPARAM_INFO
	.align		4
.L_59:
        /*0068*/ 	.byte	0x04, 0x17
        /*006a*/ 	.short	(.L_61 - .L_60)
.L_60:
        /*006c*/ 	.word	0x00000000
        /*0070*/ 	.short	0x0007
        /*0072*/ 	.short	0x0038
        /*0074*/ 	.byte	0x00, 0xf0, 0x21, 0x00


	//----- nvinfo : EIATTR_KPARAM_INFO
	.align		4
.L_61:
        /*0078*/ 	.byte	0x04, 0x17
        /*007a*/ 	.short	(.L_63 - .L_62)
.L_62:
        /*007c*/ 	.word	0x00000000
        /*0080*/ 	.short	0x0006
        /*0082*/ 	.short	0x0030
        /*0084*/ 	.byte	0x00, 0xf0, 0x21, 0x00


	//----- nvinfo : EIATTR_KPARAM_INFO
	.align		4
.L_63:
        /*0088*/ 	.byte	0x04, 0x17
        /*008a*/ 	.short	(.L_65 - .L_64)
.L_64:
        /*008c*/ 	.word	0x00000000
        /*0090*/ 	.short	0x0005
        /*0092*/ 	.short	0x0028
        /*0094*/ 	.byte	0x00, 0xf0, 0x21, 0x00


	//----- nvinfo : EIATTR_KPARAM_INFO
	.align		4
.L_65:
        /*0098*/ 	.byte	0x04, 0x17
        /*009a*/ 	.short	(.L_67 - .L_66)
.L_66:
        /*009c*/ 	.word	0x00000000
        /*00a0*/ 	.short	0x0004
        /*00a2*/ 	.short	0x0020
        /*00a4*/ 	.byte	0x00, 0xf5, 0x21, 0x00


	//----- nvinfo : EIATTR_KPARAM_INFO
	.align		4
.L_67:
        /*00a8*/ 	.byte	0x04, 0x17
        /*00aa*/ 	.short	(.L_69 - .L_68)
.L_68:
        /*00ac*/ 	.word	0x00000000
        /*00b0*/ 	.short	0x0003
        /*00b2*/ 	.short	0x0018
        /*00b4*/ 	.byte	0x00, 0xf5, 0x21, 0x00


	//----- nvinfo : EIATTR_KPARAM_INFO
	.align		4
.L_69:
        /*00b8*/ 	.byte	0x04, 0x17
        /*00ba*/ 	.short	(.L_71 - .L_70)
.L_70:
        /*00bc*/ 	.word	0x00000000
        /*00c0*/ 	.short	0x0002
        /*00c2*/ 	.short	0x0010
        /*00c4*/ 	.byte	0x00, 0xf5, 0x21, 0x00


	//----- nvinfo : EIATTR_KPARAM_INFO
	.align		4
.L_71:
        /*00c8*/ 	.byte	0x04, 0x17
        /*00ca*/ 	.short	(.L_73 - .L_72)
.L_72:
        /*00cc*/ 	.word	0x00000000
        /*00d0*/ 	.short	0x0001
        /*00d2*/ 	.short	0x0008
        /*00d4*/ 	.byte	0x00, 0xf5, 0x21, 0x00


	//----- nvinfo : EIATTR_KPARAM_INFO
	.align		4
.L_73:
        /*00d8*/ 	.byte	0x04, 0x17
        /*00da*/ 	.short	(.L_75 - .L_74)
.L_74:
        /*00dc*/ 	.word	0x00000000
        /*00e0*/ 	.short	0x0000
        /*00e2*/ 	.short	0x0000
        /*00e4*/ 	.byte	0x00, 0xf5, 0x21, 0x00


	//----- nvinfo : EIATTR_SPARSE_MMA_MASK
	.align		4
.L_75:
        /*00e8*/ 	.byte	0x03, 0x50
        /*00ea*/ 	.short	0x0000


	//----- nvinfo : EIATTR_MAXREG_COUNT
	.align		4
        /*00ec*/ 	.byte	0x03, 0x1b
        /*00ee*/ 	.short	0x00ff


	//----- nvinfo : EIATTR_MERCURY_ISA_VERSION
	.align		4
        /*00f0*/ 	.byte	0x03, 0x5f
        /*00f2*/ 	.short	0x0101


	//----- nvinfo : EIATTR_VRC_CTA_INIT_COUNT
	.align		4
        /*00f4*/ 	.byte	0x02, 0x4a
	.zero		1
	.zero		1


	//----- nvinfo : EIATTR_EXIT_INSTR_OFFSETS
	.align		4
        /*00f8*/ 	.byte	0x04, 0x1c
        /*00fa*/ 	.short	(.L_77 - .L_76)


	//   ....[0]....
.L_76:
        /*00fc*/ 	.word	0x00000bd0


	//----- nvinfo : EIATTR_CRS_STACK_SIZE
	.align		4
.L_77:
        /*0100*/ 	.byte	0x04, 0x1e
        /*0102*/ 	.short	(.L_79 - .L_78)
.L_78:
        /*0104*/ 	.word	0x00000000


	//----- nvinfo : EIATTR_CBANK_PARAM_SIZE
	.align		4
.L_79:
        /*0108*/ 	.byte	0x03, 0x19
        /*010a*/ 	.short	0x0060


	//----- nvinfo : EIATTR_PARAM_CBANK
	.align		4
        /*010c*/ 	.byte	0x04, 0x0a
        /*010e*/ 	.short	(.L_81 - .L_80)
	.align		4
.L_80:
        /*0110*/ 	.word	index@(.nv.constant0.globalBackSubstitution)
        /*0114*/ 	.short	0x0380
        /*0116*/ 	.short	0x0060


	//----- nvinfo : EIATTR_SW_WAR
	.align		4
.L_81:
        /*0118*/ 	.byte	0x04, 0x36
        /*011a*/ 	.short	(.L_83 - .L_82)
.L_82:
        /*011c*/ 	.word	0x00000008
.L_83:


//--------------------- .nv.info.globalForwardReduction --------------------------
	.section	.nv.info.globalForwardReduction,"",@"SHT_CUDA_INFO"
	.sectionflags	@""
	.align	4


	//----- nvinfo : EIATTR_CUDA_API_VERSION
	.align		4
        /*0000*/ 	.byte	0x04, 0x37
        /*0002*/ 	.short	(.L_85 - .L_84)
.L_84:
        /*0004*/ 	.word	0x00000082


	//----- nvinfo : EIATTR_KPARAM_INFO
	.align		4
.L_85:
        /*0008*/ 	.byte	0x04, 0x17
        /*000a*/ 	.short	(.L_87 - .L_86)
.L_86:
        /*000c*/ 	.word	0x00000000
        /*0010*/ 	.short	0x000c
        /*0012*/ 	.short	0x0054
        /*0014*/ 	.byte	0x00, 0xf0, 0x11, 0x00


	//----- nvinfo : EIATTR_KPARAM_INFO
	.align		4
.L_87:
        /*0018*/ 	.byte	0x04, 0x17
        /*001a*/ 	.short	(.L_89 - .L_88)
.L_88:
        /*001c*/ 	.word	0x00000000
        /*0020*/ 	.short	0x000b
        /*0022*/ 	.short	0x0050
        /*0024*/ 	.byte	0x00, 0xf0, 0x11, 0x00


	//----- nvinfo : EIATTR_KPARAM_INFO
	.align		4
.L_89:
        /*0028*/ 	.byte	0x04, 0x17
        /*002a*/ 	.short	(.L_91 - .L_90)
.L_90:
        /*002c*/ 	.word	0x00000000
        /*0030*/ 	.short	0x000a
        /*0032*/ 	.short	0x004c
        /*0034*/ 	.byte	0x00, 0xf0, 0x11, 0x00


	//----- nvinfo : EIATTR_KPARAM_INFO
	.align		4
.L_91:
        /*0038*/ 	.byte	0x04, 0x17
        /*003a*/ 	.short	(.L_93 - .L_92)
.L_92:
        /*003c*/ 	.word	0x00000000
        /*0040*/ 	.short	0x0009
        /*0042*/ 	.short	0x0048
        /*0044*/ 	.byte	0x00, 0xf0, 0x11, 0x00


	//----- nvinfo : EIATTR_KPARAM_INFO
	.align		4
.L_93:
        /*0048*/ 	.byte	0x04, 0x17
        /*004a*/ 	.short	(.L_95 - .L_94)
.L_94:
        /*004c*/ 	.word	0x00000000
        /*0050*/ 	.short	0x0008
        /*0052*/ 	.short	0x0040
        /*0054*/ 	.byte	0x00, 0xf5, 0x21, 0x00


	//----- nvinfo : EIATTR_KPARAM_INFO
	.align		4
.L_95:
        /*0058*/ 	.byte	0x04, 0x17
        /*005a*/ 	.short	(.L_97 - .L_96)
.L_96:
        /*005c*/ 	.word	0x00000000
        /*0060*/ 	.short	0x0007
        /*0062*/ 	.short	0x0038
        /*0064*/ 	.byte	0x00, 0xf5, 0x21, 0x00


	//----- nvinfo : EIATTR_KPARAM_INFO
	.align		4
.L_97:
        /*0068*/ 	.byte	0x04, 0x17
        /*006a*/ 	.short	(.L_99 - .L_98)
.L_98:
        /*006c*/ 	.word	0x00000000
        /*0070*/ 	.short	0x0006
        /*0072*/ 	.short	0x0030
        /*0074*/ 	.byte	0x00, 0xf5, 0x21, 0x00


	//----- nvinfo : EIATTR_KPARAM_INFO
	.align		4
.L_99:
        /*0078*/ 	.byte	0x04, 0x17
        /*007a*/ 	.short	(.L_101 - .L_100)
.L_100:
        /*007c*/ 	.word	0x00000000
        /*0080*/ 	.short	0x0005
        /*0082*/ 	.short	0x0028
        /*0084*/ 	.byte	0x00, 0xf5, 0x21, 0x00


	//----- nvinfo : EIATTR_KPARAM_INFO
	.align		4
.L_101:
        /*0088*/ 	.byte	0x04, 0x17
        /*008a*/ 	.short	(.L_103 - .L_102)
.L_102:
        /*008c*/ 	.word	0x00000000
        /*0090*/ 	.short	0x0004
        /*0092*/ 	.short	0x0020
        /*0094*/ 	.byte	0x00, 0xf5, 0x21, 0x00


	//----- nvinfo : EIATTR_KPARAM_INFO
	.align		4
.L_103:
        /*0098*/ 	.byte	0x04, 0x17
        /*009a*/ 	.short	(.L_105 - .L_104)
.L_104:
        /*009c*/ 	.word	0x00000000
        /*00a0*/ 	.short	0x0003
        /*00a2*/ 	.short	0x0018
        /*00a4*/ 	.byte	0x00, 0xf5, 0x21, 0x00


	//----- nvinfo : EIATTR_KPARAM_INFO
	.align		4
.L_105:
        /*00a8*/ 	.byte	0x04, 0x17
        /*00aa*/ 	.short	(.L_107 - .L_106)
.L_106:
        /*00ac*/ 	.word	0x00000000
        /*00b0*/ 	.short	0x0002
        /*00b2*/ 	.short	0x0010
        /*00b4*/ 	.byte	0x00, 0xf5, 0x21, 0x00


	//----- nvinfo : EIATTR_KPARAM_INFO
	.align		4
.L_107:
        /*00b8*/ 	.byte	0x04, 0x17
        /*00ba*/ 	.short	(.L_109 - .L_108)
.L_108:
        /*00bc*/ 	.word	0x00000000
        /*00c0*/ 	.short	0x0001
        /*00c2*/ 	.short	0x0008
        /*00c4*/ 	.byte	0x00, 0xf5, 0x21, 0x00


	//----- nvinfo : EIATTR_KPARAM_INFO
	.align		4
.L_109:
        /*00c8*/ 	.byte	0x04, 0x17
        /*00ca*/ 	.short	(.L_111 - .L_110)
.L_110:
        /*00cc*/ 	.word	0x00000000
        /*00d0*/ 	.short	0x0000
        /*00d2*/ 	.short	0x0000
        /*00d4*/ 	.byte	0x00, 0xf5, 0x21, 0x00


	//----- nvinfo : EIATTR_SPARSE_MMA_MASK
	.align		4
.L_111:
        /*00d8*/ 	.byte	0x03, 0x50
        /*00da*/ 	.short	0x0000


	//----- nvinfo : EIATTR_MAXREG_COUNT
	.align		4
        /*00dc*/ 	.byte	0x03, 0x1b
        /*00de*/ 	.short	0x00ff


	//----- nvinfo : EIATTR_MERCURY_ISA_VERSION
	.align		4
        /*00e0*/ 	.byte	0x03, 0x5f
        /*00e2*/ 	.short	0x0101


	//----- nvinfo : EIATTR_VRC_CTA_INIT_COUNT
	.align		4
        /*00e4*/ 	.byte	0x02, 0x4a
	.zero		1
	.zero		1


	//----- nvinfo : EIATTR_EXIT_INSTR_OFFSETS
	.align		4
        /*00e8*/ 	.byte	0x04, 0x1c
        /*00ea*/ 	.short	(.L_113 - .L_112)


	//   ....[0]....
.L_112:
        /*00ec*/ 	.word	0x000007c0


	//   ....[1]....
        /*00f0*/ 	.word	0x00000be0


	//   ....[2]....
        /*00f4*/ 	.word	0x00000d60


	//   ....[3]....
        /*00f8*/ 	.word	0x00000f10


	//----- nvinfo : EIATTR_CRS_STACK_SIZE
	.align		4
.L_113:
        /*00fc*/ 	.byte	0x04, 0x1e
        /*00fe*/ 	.short	(.L_115 - .L_114)
.L_114:
        /*0100*/ 	.word	0x00000000


	//----- nvinfo : EIATTR_CBANK_PARAM_SIZE
	.align		4
.L_115:
        /*0104*/ 	.byte	0x03, 0x19
        /*0106*/ 	.short	0x0058


	//----- nvinfo : EIATTR_PARAM_CBANK
	.align		4
        /*0108*/ 	.byte	0x04, 0x0a
        /*010a*/ 	.short	(.L_117 - .L_116)
	.align		4
.L_116:
        /*010c*/ 	.word	index@(.nv.constant0.globalForwardReduction)
        /*0110*/ 	.short	0x0380
        /*0112*/ 	.short	0x0058


	//----- nvinfo : EIATTR_SW_WAR
	.align		4
.L_117:
        /*0114*/ 	.byte	0x04, 0x36
        /*0116*/ 	.short	(.L_119 - .L_118)
.L_118:
        /*0118*/ 	.word	0x00000008
.L_119:


//--------------------- .nv.info.pThomasKernel    --------------------------
	.section	.nv.info.pThomasKernel,"",@"SHT_CUDA_INFO"
	.sectionflags	@""
	.align	4


	//----- nvinfo : EIATTR_CUDA_API_VERSION
	.align		4
        /*0000*/ 	.byte	0x04, 0x37
        /*0002*/ 	.short	(.L_121 - .L_120)
.L_120:
        /*0004*/ 	.word	0x00000082


	//----- nvinfo : EIATTR_KPARAM_INFO
	.align		4
.L_121:
        /*0008*/ 	.byte	0x04, 0x17
        /*000a*/ 	.short	(.L_123 - .L_122)
.L_122:
        /*000c*/ 	.word	0x00000000
        /*0010*/ 	.short	0x0005
        /*0012*/ 	.short	0x0028
        /*0014*/ 	.byte	0x00, 0xf0, 0x11, 0x00


	//----- nvinfo : EIATTR_KPARAM_INFO
	.align		4
.L_123:
        /*0018*/ 	.byte	0x04, 0x17
        /*001a*/ 	.short	(.L_125 - .L_124)
.L_124:
        /*001c*/ 	.word	0x00000000
        /*0020*/ 	.short	0x0004
        /*0022*/ 	.short	0x0020
        /*0024*/ 	.byte	0x00, 0xf5, 0x21, 0x00


	//----- nvinfo : EIATTR_KPARAM_INFO
	.align		4
.L_125:
        /*0028*/ 	.byte	0x04, 0x17
        /*002a*/ 	.short	(.L_127 - .L_126)
.L_126:
        /*002c*/ 	.word	0x00000000
        /*0030*/ 	.short	0x0003
        /*0032*/ 	.short	0x0018
        /*0034*/ 	.byte	0x00, 0xf5, 0x21, 0x00


	//----- nvinfo : EIATTR_KPARAM_INFO
	.align		4
.L_127:
        /*0038*/ 	.byte	0x04, 0x17
        /*003a*/ 	.short	(.L_129 - .L_128)
.L_128:
        /*003c*/ 	.word	0x00000000
        /*0040*/ 	.short	0x0002
        /*0042*/ 	.short	0x0010
        /*0044*/ 	.byte	0x00, 0xf5, 0x21, 0x00


	//----- nvinfo : EIATTR_KPARAM_INFO
	.align		4
.L_129:
        /*0048*/ 	.byte	0x04, 0x17
        /*004a*/ 	.short	(.L_131 - .L_130)
.L_130:
        /*004c*/ 	.word	0x00000000
        /*0050*/ 	.short	0x0001
        /*0052*/ 	.short	0x0008
        /*0054*/ 	.byte	0x00, 0xf5, 0x21, 0x00


	//----- nvinfo : EIATTR_KPARAM_INFO
	.align		4
.L_131:
        /*0058*/ 	.byte	0x04, 0x17
        /*005a*/ 	.short	(.L_133 - .L_132)
.L_132:
        /*005c*/ 	.word	0x00000000
        /*0060*/ 	.short	0x0000
        /*0062*/ 	.short	0x0000
        /*0064*/ 	.byte	0x00, 0xf5, 0x21, 0x00


	//----- nvinfo : EIATTR_SPARSE_MMA_MASK
	.align		4
.L_133:
        /*0068*/ 	.byte	0x03, 0x50
        /*006a*/ 	.short	0x0000


	//----- nvinfo : EIATTR_MAXREG_COUNT
	.align		4
        /*006c*/ 	.byte	0x03, 0x1b
        /*006e*/ 	.short	0x00ff


	//----- nvinfo : EIATTR_MERCURY_ISA_VERSION
	.align		4
        /*0070*/ 	.byte	0x03, 0x5f
        /*0072*/ 	.short	0x0101


	//----- nvinfo : EIATTR_VRC_CTA_INIT_COUNT
	.align		4
        /*0074*/ 	.byte	0x02, 0x4a
	.zero		1
	.zero		1


	//----- nvinfo : EIATTR_EXIT_INSTR_OFFSETS
	.align		4
        /*0078*/ 	.byte	0x04, 0x1c
        /*007a*/ 	.short	(.L_135 - .L_134)


	//   ....[0]....
.L_134:
        /*007c*/ 	.word	0x000003a0


	//   ....[1]....
        /*0080*/ 	.word	0x000024d0


	//   ....[2]....
        /*0084*/ 	.word	0x000026c0


	//   ....[3]....
        /*0088*/ 	.word	0x00002800


	//   ....[4]....
        /*008c*/ 	.word	0x00002890


	//----- nvinfo : EIATTR_CRS_STACK_SIZE
	.align		4
.L_135:
        /*0090*/ 	.byte	0x04, 0x1e
        /*0092*/ 	.short	(.L_137 - .L_136)
.L_136:
        /*0094*/ 	.word	0x00000000


	//----- nvinfo : EIATTR_CBANK_PARAM_SIZE
	.align		4
.L_137:
        /*0098*/ 	.byte	0x03, 0x19
        /*009a*/ 	.short	0x002c


	//----- nvinfo : EIATTR_PARAM_CBANK
	.align		4
        /*009c*/ 	.byte	0x04, 0x0a
        /*009e*/ 	.short	(.L_139 - .L_138)
	.align		4
.L_138:
        /*00a0*/ 	.word	index@(.nv.constant0.pThomasKernel)
        /*00a4*/ 	.short	0x0380
        /*00a6*/ 	.short	0x002c


	//----- nvinfo : EIATTR_SW_WAR
	.align		4
.L_139:
        /*00a8*/ 	.byte	0x04, 0x36
        /*00aa*/ 	.short	(.L_141 - .L_140)
.L_140:
        /*00ac*/ 	.word	0x00000008
.L_141:


//--------------------- .nv.info.copyFaces        --------------------------
	.section	.nv.info.copyFaces,"",@"SHT_CUDA_INFO"
	.sectionflags	@""
	.align	4


	//----- nvinfo : EIATTR_CUDA_API_VERSION
	.align		4
        /*0000*/ 	.byte	0x04, 0x37
        /*0002*/ 	.short	(.L_143 - .L_142)
.L_142:
        /*0004*/ 	.word	0x00000082


	//----- nvinfo : EIATTR_KPARAM_INFO
	.align		4
.L_143:
        /*0008*/ 	.byte	0x04, 0x17
        /*000a*/ 	.short	(.L_145 - .L_144)
.L_144:
        /*000c*/ 	.word	0x00000000
        /*0010*/ 	.short	0x0004
        /*0012*/ 	.short	0x0018
        /*0014*/ 	.byte	0x00, 0xf0, 0x11, 0x00


	//----- nvinfo : EIATTR_KPARAM_INFO
	.align		4
.L_145:
        /*0018*/ 	.byte	0x04, 0x17
        /*001a*/ 	.short	(.L_147 - .L_146)
.L_146:
        /*001c*/ 	.word	0x00000000
        /*0020*/ 	.short	0x0003
        /*0022*/ 	.short	0x0014
        /*0024*/ 	.byte	0x00, 0xf0, 0x11, 0x00


	//----- nvinfo : EIATTR_KPARAM_INFO
	.align		4
.L_147:
        /*0028*/ 	.byte	0x04, 0x17
        /*002a*/ 	.short	(.L_149 - .L_148)
.L_148:
        /*002c*/ 	.word	0x00000000
        /*0030*/ 	.short	0x0002
        /*0032*/ 	.short	0x0010
        /*0034*/ 	.byte	0x00, 0xf0, 0x11, 0x00


	//----- nvinfo : EIATTR_KPARAM_INFO
	.align		4
.L_149:
        /*0038*/ 	.byte	0x04, 0x17
        /*003a*/ 	.short	(.L_151 - .L_150)
.L_150:
        /*003c*/ 	.word	0x00000000
        /*0040*/ 	.short	0x0001
        /*0042*/ 	.short	0x0008
        /*0044*/ 	.byte	0x00, 0xf5, 0x21, 0x00


	//----- nvinfo : EIATTR_KPARAM_INFO
	.align		4
.L_151:
        /*0048*/ 	.byte	0x04, 0x17
        /*004a*/ 	.short	(.L_153 - .L_152)
.L_152:
        /*004c*/ 	.word	0x00000000
        /*0050*/ 	.short	0x0000
        /*0052*/ 	.short	0x0000
        /*0054*/ 	.byte	0x00, 0xf5, 0x21, 0x00


	//----- nvinfo : EIATTR_SPARSE_MMA_MASK
	.align		4
.L_153:
        /*0058*/ 	.byte	0x03, 0x50
        /*005a*/ 	.short	0x0000


	//----- nvinfo : EIATTR_MAXREG_COUNT
	.align		4
        /*005c*/ 	.byte	0x03, 0x1b
        /*005e*/ 	.short	0x00ff


	//----- nvinfo : EIATTR_MERCURY_ISA_VERSION
	.align		4
        /*0060*/ 	.byte	0x03, 0x5f
        /*0062*/ 	.short	0x0101


	//----- nvinfo : EIATTR_VRC_CTA_INIT_COUNT
	.align		4
        /*0064*/ 	.byte	0x02, 0x4a
	.zero		1
	.zero		1


	//----- nvinfo : EIATTR_EXIT_INSTR_OFFSETS
	.align		4
        /*0068*/ 	.byte	0x04, 0x1c
        /*006a*/ 	.short	(.L_155 - .L_154)


	//   ....[0]....
.L_154:
        /*006c*/ 	.word	0x00000180


	//----- nvinfo : EIATTR_CBANK_PARAM_SIZE
	.align		4
.L_155:
        /*0070*/ 	.byte	0x03, 0x19
        /*0072*/ 	.short	0x001c


	//----- nvinfo : EIATTR_PARAM_CBANK
	.align		4
        /*0074*/ 	.byte	0x04, 0x0a
        /*0076*/ 	.short	(.L_157 - .L_156)
	.align		4
.L_156:
        /*0078*/ 	.word	index@(.nv.constant0.copyFaces)
        /*007c*/ 	.short	0x0380
        /*007e*/ 	.short	0x001c


	//----- nvinfo : EIATTR_SW_WAR
	.align		4
.L_157:
        /*0080*/ 	.byte	0x04, 0x36
        /*0082*/ 	.short	(.L_159 - .L_158)
.L_158:
        /*0084*/ 	.word	0x00000008
.L_159:


//--------------------- .nv.info.sumSolutions     --------------------------
	.section	.nv.info.sumSolutions,"",@"SHT_CUDA_INFO"
	.sectionflags	@""
	.align	4


	//----- nvinfo : EIATTR_CUDA_API_VERSION
	.align		4
        /*0000*/ 	.byte	0x04, 0x37
        /*0002*/ 	.short	(.L_161 - .L_160)
.L_160:
        /*0004*/ 	.word	0x00000082


	//----- nvinfo : EIATTR_KPARAM_INFO
	.align		4
.L_161:
        /*0008*/ 	.byte	0x04, 0x17
        /*000a*/ 	.short	(.L_163 - .L_162)
.L_162:
        /*000c*/ 	.word	0x00000000
        /*0010*/ 	.short	0x0007
        /*0012*/ 	.short	0x0030
        /*0014*/ 	.byte	0x00, 0xf0, 0x11, 0x00


	//----- nvinfo : EIATTR_KPARAM_INFO
	.align		4
.L_163:
        /*0018*/ 	.byte	0x04, 0x17
        /*001a*/ 	.short	(.L_165 - .L_164)
.L_164:
        /*001c*/ 	.word	0x00000000
        /*0020*/ 	.short	0x0006
        /*0022*/ 	.short	0x002c
        /*0024*/ 	.byte	0x00, 0xf0, 0x11, 0x00


	//----- nvinfo : EIATTR_KPARAM_INFO
	.align		4
.L_165:
        /*0028*/ 	.byte	0x04, 0x17
        /*002a*/ 	.short	(.L_167 - .L_166)
.L_166:
        /*002c*/ 	.word	0x00000000
        /*0030*/ 	.short	0x0005
        /*0032*/ 	.short	0x0028
        /*0034*/ 	.byte	0x00, 0xf0, 0x11, 0x00


	//----- nvinfo : EIATTR_KPARAM_INFO
	.align		4
.L_167:
        /*0038*/ 	.byte	0x04, 0x17
        /*003a*/ 	.short	(.L_169 - .L_168)
.L_168:
        /*003c*/ 	.word	0x00000000
        /*0040*/ 	.short	0x0004
        /*0042*/ 	.short	0x0020
        /*0044*/ 	.byte	0x00, 0xf5, 0x21, 0x00


	//----- nvinfo : EIATTR_KPARAM_INFO
	.align		4
.L_169:
        /*0048*/ 	.byte	0x04, 0x17
        /*004a*/ 	.short	(.L_171 - .L_170)
.L_170:
        /*004c*/ 	.word	0x00000000
        /*0050*/ 	.short	0x0003
        /*0052*/ 	.short	0x0018
        /*0054*/ 	.byte	0x00, 0xf5, 0x21, 0x00


	//----- nvinfo : EIATTR_KPARAM_INFO
	.align		4
.L_171:
        /*0058*/ 	.byte	0x04, 0x17
        /*005a*/ 	.short	(.L_173 - .L_172)
.L_172:
        /*005c*/ 	.word	0x00000000
        /*0060*/ 	.short	0x0002
        /*0062*/ 	.short	0x0010
        /*0064*/ 	.byte	0x00, 0xf5, 0x21, 0x00


	//----- nvinfo : EIATTR_KPARAM_INFO
	.align		4
.L_173:
        /*0068*/ 	.byte	0x04, 0x17
        /*006a*/ 	.short	(.L_175 - .L_174)
.L_174:
        /*006c*/ 	.word	0x00000000
        /*0070*/ 	.short	0x0001
        /*0072*/ 	.short	0x0008
        /*0074*/ 	.byte	0x00, 0xf5, 0x21, 0x00


	//----- nvinfo : EIATTR_KPARAM_INFO
	.align		4
.L_175:
        /*0078*/ 	.byte	0x04, 0x17
        /*007a*/ 	.short	(.L_177 - .L_176)
.L_176:
        /*007c*/ 	.word	0x00000000
        /*0080*/ 	.short	0x0000
        /*0082*/ 	.short	0x0000
        /*0084*/ 	.byte	0x00, 0xf5, 0x21, 0x00


	//----- nvinfo : EIATTR_SPARSE_MMA_MASK
	.align		4
.L_177:
        /*0088*/ 	.byte	0x03, 0x50
        /*008a*/ 	.short	0x0000


	//----- nvinfo : EIATTR_MAXREG_COUNT
	.align		4
        /*008c*/ 	.byte	0x03, 0x1b
        /*008e*/ 	.short	0x00ff


	//----- nvinfo : EIATTR_MERCURY_ISA_VERSION
	.align		4
        /*0090*/ 	.byte	0x03, 0x5f
        /*0092*/ 	.short	0x0101


	//----- nvinfo : EIATTR_VRC_CTA_INIT_COUNT
	.align		4
        /*0094*/ 	.byte	0x02, 0x4a
	.zero		1
	.zero		1


	//----- nvinfo : EIATTR_EXIT_INSTR_OFFSETS
	.align		4
        /*0098*/ 	.byte	0x04, 0x1c
        /*009a*/ 	.short	(.L_179 - .L_178)


	//   ....[0]....
.L_178:
        /*009c*/ 	.word	0x00000230


	//----- nvinfo : EIATTR_CBANK_PARAM_SIZE
	.align		4
.L_179:
        /*00a0*/ 	.byte	0x03, 0x19
        /*00a2*/ 	.short	0x0034


	//----- nvinfo : EIATTR_PARAM_CBANK
	.align		4
        /*00a4*/ 	.byte	0x04, 0x0a
        /*00a6*/ 	.short	(.L_181 - .L_180)
	.align		4
.L_180:
        /*00a8*/ 	.word	index@(.nv.constant0.sumSolutions)
        /*00ac*/ 	.short	0x0380
        /*00ae*/ 	.short	0x0034


	//----- nvinfo : EIATTR_SW_WAR
	.align		4
.L_181:
        /*00b0*/ 	.byte	0x04, 0x36
        /*00b2*/ 	.short	(.L_183 - .L_182)
.L_182:
        /*00b4*/ 	.word	0x00000008
.L_183:


//--------------------- .nv.info.computeRHS       --------------------------
	.section	.nv.info.computeRHS,"",@"SHT_CUDA_INFO"
	.sectionflags	@""
	.align	4


	//----- nvinfo : EIATTR_CUDA_API_VERSION
	.align		4
        /*0000*/ 	.byte	0x04, 0x37
        /*0002*/ 	.short	(.L_185 - .L_184)
.L_184:
        /*0004*/ 	.word	0x00000082


	//----- nvinfo : EIATTR_KPARAM_INFO
	.align		4
.L_185:
        /*0008*/ 	.byte	0x04, 0x17
        /*000a*/ 	.short	(.L_187 - .L_186)
.L_186:
        /*000c*/ 	.word	0x00000000
        /*0010*/ 	.short	0x0004
        /*0012*/ 	.short	0x001c
        /*0014*/ 	.byte	0x00, 0xf0, 0x11, 0x00


	//----- nvinfo : EIATTR_KPARAM_INFO
	.align		4
.L_187:
        /*0018*/ 	.byte	0x04, 0x17
        /*001a*/ 	.short	(.L_189 - .L_188)
.L_188:
        /*001c*/ 	.word	0x00000000
        /*0020*/ 	.short	0x0003
        /*0022*/ 	.short	0x0018
        /*0024*/ 	.byte	0x00, 0xf0, 0x11, 0x00


	//----- nvinfo : EIATTR_KPARAM_INFO
	.align		4
.L_189:
        /*0028*/ 	.byte	0x04, 0x17
        /*002a*/ 	.short	(.L_191 - .L_190)
.L_190:
        /*002c*/ 	.word	0x00000000
        /*0030*/ 	.short	0x0002
        /*0032*/ 	.short	0x0010
        /*0034*/ 	.byte	0x00, 0xf0, 0x21, 0x00


	//----- nvinfo : EIATTR_KPARAM_INFO
	.align		4
.L_191:
        /*0038*/ 	.byte	0x04, 0x17
        /*003a*/ 	.short	(.L_193 - .L_192)
.L_192:
        /*003c*/ 	.word	0x00000000
        /*0040*/ 	.short	0x0001
        /*0042*/ 	.short	0x0008
        /*0044*/ 	.byte	0x00, 0xf5, 0x21, 0x00


	//----- nvinfo : EIATTR_KPARAM_INFO
	.align		4
.L_193:
        /*0048*/ 	.byte	0x04, 0x17
        /*004a*/ 	.short	(.L_195 - .L_194)
.L_194:
        /*004c*/ 	.word	0x00000000
        /*0050*/ 	.short	0x0000
        /*0052*/ 	.short	0x0000
        /*0054*/ 	.byte	0x00, 0xf5, 0x21, 0x00


	//----- nvinfo : EIATTR_SPARSE_MMA_MASK
	.align		4
.L_195:
        /*0058*/ 	.byte	0x03, 0x50
        /*005a*/ 	.short	0x0000


	//----- nvinfo : EIATTR_MAXREG_COUNT
	.align		4
        /*005c*/ 	.byte	0x03, 0x1b
        /*005e*/ 	.short	0x00ff


	//----- nvinfo : EIATTR_MERCURY_ISA_VERSION
	.align		4
        /*0060*/ 	.byte	0x03, 0x5f
        /*0062*/ 	.short	0x0101


	//----- nvinfo : EIATTR_VRC_CTA_INIT_COUNT
	.align		4
        /*0064*/ 	.byte	0x02, 0x4a
	.zero		1
	.zero		1


	//----- nvinfo : EIATTR_EXIT_INSTR_OFFSETS
	.align		4
        /*0068*/ 	.byte	0x04, 0x1c
        /*006a*/ 	.short	(.L_197 - .L_196)


	//   ....[0]....
.L_196:
        /*006c*/ 	.word	0x000005b0


	//   ....[1]....
        /*0070*/ 	.word	0x00000750


	//----- nvinfo : EIATTR_CRS_STACK_SIZE
	.align		4
.L_197:
        /*0074*/ 	.byte	0x04, 0x1e
        /*0076*/ 	.short	(.L_199 - .L_198)
.L_198:
        /*0078*/ 	.word	0x00000000


	//----- nvinfo : EIATTR_CBANK_PARAM_SIZE
	.align		4
.L_199:
        /*007c*/ 	.byte	0x03, 0x19
        /*007e*/ 	.short	0x0020


	//----- nvinfo : EIATTR_PARAM_CBANK
	.align		4
        /*0080*/ 	.byte	0x04, 0x0a
        /*0082*/ 	.short	(.L_201 - .L_200)
	.align		4
.L_200:
        /*0084*/ 	.word	index@(.nv.constant0.computeRHS)
        /*0088*/ 	.short	0x0380
        /*008a*/ 	.short	0x0020


	//----- nvinfo : EIATTR_SW_WAR
	.align		4
.L_201:
        /*008c*/ 	.byte	0x04, 0x36
        /*008e*/ 	.short	(.L_203 - .L_202)
.L_202:
        /*0090*/ 	.word	0x00000008
.L_203:


//--------------------- .nv.callgraph             --------------------------
	.section	.nv.callgraph,"",@"SHT_CUDA_CALLGRAPH"
	.align	4
	.sectionentsize	8
	.align		4
        /*0000*/ 	.word	0x00000000
	.align		4
        /*0004*/ 	.word	0xffffffff
	.align		4
        /*0008*/ 	.word	0x00000000
	.align		4
        /*000c*/ 	.word	0xfffffffe
	.align		4
        /*0010*/ 	.word	0x00000000
	.align		4
        /*0014*/ 	.word	0xfffffffd
	.align		4
        /*0018*/ 	.word	0x00000000
	.align		4
        /*001c*/ 	.word	0xfffffffc


//--------------------- .text.globalBackSubstitution --------------------------
	.section	.text.globalBackSubstitution,"ax",@progbits
	.align	128
        .global         globalBackSubstitution
        .type           globalBackSubstitution,@function
        .size           globalBackSubstitution,(.L_x_78 - globalBackSubstitution)
        .other          globalBackSubstitution,@"STO_CUDA_ENTRY STV_DEFAULT"
globalBackSubstitution:
.text.globalBackSubstitution:
[----:B------:R-:W-:Y:S01]  /*0000*/  LDC R1, c[0x0][0x37c] ;  /* 0x0000df00ff017b82 */ /* 0x000fe20000000800 */
[----:B------:R-:W0:Y:S07]  /*0010*/  S2R R2, SR_TID.X ;  /* 0x0000000000027919 */ /* 0x000e2e0000002100 */
[----:B------:R-:W1:Y:S01]  /*0020*/  LDC R10, c[0x0][0x3dc] ;  /* 0x0000f700ff0a7b82 */ /* 0x000e620000000800 */
[----:B------:R-:W2:Y:S01]  /*0030*/  LDCU.64 UR8, c[0x0][0x3d0] ;  /* 0x00007a00ff0877ac */ /* 0x000ea20008000a00 */
[----:B------:R-:W3:Y:S01]  /*0040*/  S2R R6, SR_TID.Y ;  /* 0x0000000000067919 */ /* 0x000ee20000002200 */
[----:B------:R-:W4:Y:S05]  /*0050*/  S2R R8, SR_TID.Z ;  /* 0x0000000000087919 */ /* 0x000f2a0000002300 */
[----:B------:R-:W0:Y:S08]  /*0060*/  S2UR UR4, SR_CTAID.X ;  /* 0x00000000000479c3 */ /* 0x000e300000002500 */
[----:B------:R-:W0:Y:S08]  /*0070*/  LDC R5, c[0x0][0x360] ;  /* 0x0000d800ff057b82 */ /* 0x000e300000000800 */
[----:B------:R-:W3:Y:S01]  /*0080*/  S2UR UR6, SR_CTAID.Y ;  /* 0x00000000000679c3 */ /* 0x000ee20000002600 */
[----:B-1----:R-:W-:-:S02]  /*0090*/  LEA.HI R0, R10, R10, RZ, 0x1 ;  /* 0x0000000a0a007211 */ /* 0x002fc400078f08ff */
[----:B------:R-:W-:Y:S02]  /*00a0*/  ISETP.NE.AND P0, PT, R10, 0x2, PT ;  /* 0x000000020a00780c */ /* 0x000fe40003f05270 */
[----:B------:R-:W-:-:S03]  /*00b0*/  SHF.R.S32.HI R0, RZ, 0x1, R0 ;  /* 0x00000001ff007819 */ /* 0x000fc60000011400 */
[----:B------:R-:W3:Y:S08]  /*00c0*/  LDC R3, c[0x0][0x364] ;  /* 0x0000d900ff037b82 */ /* 0x000ef00000000800 */
[----:B------:R-:W4:Y:S01]  /*00d0*/  S2UR UR7, SR_CTAID.Z ;  /* 0x00000000000779c3 */ /* 0x000f220000002700 */
[----:B0-----:R-:W-:Y:S01]  /*00e0*/  IMAD R5, R5, UR4, R2 ;  /* 0x0000000405057c24 */ /* 0x001fe2000f8e0202 */
[----:B------:R-:W0:Y:S03]  /*00f0*/  LDCU.64 UR4, c[0x0][0x358] ;  /* 0x00006b00ff0477ac */ /* 0x000e260008000a00 */
[----:B------:R-:W-:-:S03]  /*0100*/  IMAD R4, R5, R10, R0 ;  /* 0x0000000a05047224 */ /* 0x000fc600078e0200 */
[----:B------:R-:W4:Y:S01]  /*0110*/  LDC R7, c[0x0][0x368] ;  /* 0x0000da00ff077b82 */ /* 0x000f220000000800 */
[----:B------:R-:W-:Y:S02]  /*0120*/  VIADD R4, R4, 0xffffffff ;  /* 0xffffffff04047836 */ /* 0x000fe40000000000 */
[----:B---3--:R-:W-:Y:S02]  /*0130*/  IMAD R2, R3, UR6, R6 ;  /* 0x0000000603027c24 */ /* 0x008fe4000f8e0206 */
[----:B----4-:R-:W-:-:S04]  /*0140*/  IMAD R3, R7, UR7, R8 ;  /* 0x0000000707037c24 */ /* 0x010fc8000f8e0208 */
[----:B--2---:R-:W-:-:S04]  /*0150*/  IMAD R3, R3, UR9, R2 ;  /* 0x0000000903037c24 */ /* 0x004fc8000f8e0202 */
[----:B------:R-:W-:Y:S01]  /*0160*/  IMAD R3, R3, UR8, R4 ;  /* 0x0000000803037c24 */ /* 0x000fe2000f8e0204 */
[----:B0-----:R-:W-:Y:S06]  /*0170*/  @P0 BRA `(.L_x_0) ;  /* 0x0000000000580947 */ /* 0x001fec0003800000 */
[----:B------:R-:W0:Y:S01]  /*0180*/  LDCU.64 UR6, c[0x0][0x398] ;  /* 0x00007300ff0677ac */ /* 0x000e220008000a00 */
[----:B------:R-:W-:Y:S01]  /*0190*/  ISETP.NE.AND P0, PT, R4, RZ, PT ;  /* 0x000000ff0400720c */ /* 0x000fe20003f05270 */
[----:B------:R-:W1:-:S12]  /*01a0*/  LDCU.64 UR8, c[0x0][0x3b0] ;  /* 0x00007600ff0877ac */ /* 0x000e580008000a00 */
[----:B------:R-:W2:Y:S01]  /*01b0*/  @P0 LDC.64 R16, c[0x0][0x3b8] ;  /* 0x0000ee00ff100b82 */ /* 0x000ea20000000a00 */
[----:B0-----:R-:W-:Y:S02]  /*01c0*/  @!P0 IMAD.U32 R8, RZ, RZ, UR6 ;  /* 0x00000006ff088e24 */ /* 0x001fe4000f8e00ff */
[----:B------:R-:W-:Y:S02]  /*01d0*/  @!P0 IMAD.U32 R9, RZ, RZ, UR7 ;  /* 0x00000007ff098e24 */ /* 0x000fe4000f8e00ff */
[----:B------:R-:W-:-:S04]  /*01e0*/  @!P0 IMAD.WIDE R4, R3, 0x8, R8 ;  /* 0x0000000803048825 */ /* 0x000fc800078e0208 */
[----:B------:R-:W-:Y:S01]  /*01f0*/  @P0 IMAD.U32 R8, RZ, RZ, UR6 ;  /* 0x00000006ff080e24 */ /* 0x000fe2000f8e00ff */
[----:B------:R0:W5:Y:S01]  /*0200*/  @!P0 LDG.E.64 R10, desc[UR4][R4.64] ;  /* 0x00000004040a8981 */ /* 0x000162000c1e1b00 */
[----:B------:R-:W-:Y:S02]  /*0210*/  @P0 IMAD.U32 R9, RZ, RZ, UR7 ;  /* 0x00000007ff090e24 */ /* 0x000fe4000f8e00ff */
[----:B------:R-:W-:-:S05]  /*0220*/  @P0 IMAD.WIDE R4, R3, 0x8, R8 ;  /* 0x0000000803040825 */ /* 0x000fca00078e0208 */
[----:B------:R-:W2:Y:S04]  /*0230*/  @P0 LDG.E.64 R18, desc[UR4][R4.64] ;  /* 0x0000000404120981 */ /* 0x000ea8000c1e1b00 */
[----:B------:R-:W2:Y:S01]  /*0240*/  @P0 LDG.E.64 R14, desc[UR4][R4.64+-0x8] ;  /* 0xfffff804040e0981 */ /* 0x000ea2000c1e1b00 */
[----:B------:R-:W3:Y:S01]  /*0250*/  LDCU.64 UR6, c[0x0][0x3a8] ;  /* 0x00007500ff0677ac */ /* 0x000ee20008000a00 */
[----:B-1----:R-:W-:Y:S02]  /*0260*/  IMAD.U32 R12, RZ, RZ, UR8 ;  /* 0x00000008ff0c7e24 */ /* 0x002fe4000f8e00ff */
[----:B------:R-:W-:-:S06]  /*0270*/  IMAD.U32 R13, RZ, RZ, UR9 ;  /* 0x00000009ff0d7e24 */ /* 0x000fcc000f8e00ff */
[----:B------:R-:W1:Y:S01]  /*0280*/  @P0 LDC.64 R12, c[0x0][0x3c8] ;  /* 0x0000f200ff0c0b82 */ /* 0x000e620000000a00 */
[----:B---3--:R-:W-:Y:S01]  /*0290*/  MOV R6, UR6 ;  /* 0x0000000600067c02 */ /* 0x008fe20008000f00 */
[----:B------:R-:W-:-:S06]  /*02a0*/  IMAD.U32 R7, RZ, RZ, UR7 ;  /* 0x00000007ff077e24 */ /* 0x000fcc000f8e00ff */
[----:B------:R-:W3:Y:S01]  /*02b0*/  @P0 LDC.64 R6, c[0x0][0x3c0] ;  /* 0x0000f000ff060b82 */ /* 0x000ee20000000a00 */
[----:B--2---:R-:W-:Y:S01]  /*02c0*/  @P0 DFMA R10, -R14, R16, R18 ;  /* 0x000000100e0a022b */ /* 0x004fe20000000112 */
[----:B01-3--:R-:W-:Y:S10]  /*02d0*/  BRA `(.L_x_1) ;  /* 0x0000000400d87947 */ /* 0x00bff40003800000 */
.L_x_0:
[----:B------:R-:W0:Y:S02]  /*02e0*/  I2F.F64 R6, R10 ;  /* 0x0000000a00067312 */ /* 0x000e240000201c00 */
[----:B0-----:R-:W-:Y:S01]  /*02f0*/  ISETP.GT.AND P0, PT, R7, 0xfffff, PT ;  /* 0x000fffff0700780c */ /* 0x001fe20003f04270 */
[----:B------:R-:W-:Y:S01]  /*0300*/  IMAD.MOV.U32 R8, RZ, RZ, R6 ;  /* 0x000000ffff087224 */ /* 0x000fe200078e0006 */
[----:B------:R-:W-:-:S11]  /*0310*/  MOV R9, R7 ;  /* 0x0000000700097202 */ /* 0x000fd60000000f00 */
[----:B------:R-:W-:-:S10]  /*0320*/  @!P0 DMUL R8, R8, 1.80143985094819840000e+16 ;  /* 0x4350000008088828 */ /* 0x000fd40000000000 */
[----:B------:R-:W-:Y:S01]  /*0330*/  @!P0 IMAD.MOV.U32 R7, RZ, RZ, R9 ;  /* 0x000000ffff078224 */ /* 0x000fe200078e0009 */
[----:B------:R-:W-:-:S03]  /*0340*/  @!P0 MOV R6, R8 ;  /* 0x0000000800068202 */ /* 0x000fc60000000f00 */
[----:B------:R-:W-:-:S05]  /*0350*/  VIADD R2, R7, 0xffffffff ;  /* 0xffffffff07027836 */ /* 0x000fca0000000000 */
[----:B------:R-:W-:Y:S01]  /*0360*/  ISETP.GT.U32.AND P1, PT, R2, 0x7feffffe, PT ;  /* 0x7feffffe0200780c */ /* 0x000fe20003f24070 */
[----:B------:R-:W-:Y:S02]  /*0370*/  IMAD.MOV.U32 R2, RZ, RZ, -0x3ff ;  /* 0xfffffc01ff027424 */ /* 0x000fe400078e00ff */
[----:B------:R-:W-:-:S10]  /*0380*/  @!P0 IMAD.MOV.U32 R2, RZ, RZ, -0x435 ;  /* 0xfffffbcbff028424 */ /* 0x000fd400078e00ff */
[----:B------:R-:W-:Y:S05]  /*0390*/  @P1 BRA `(.L_x_2) ;  /* 0x0000000400041947 */ /* 0x000fea0003800000 */
[----:B------:R-:W-:Y:S01]  /*03a0*/  LOP3.LUT R4, R7, 0xfffff, RZ, 0xc0, !PT ;  /* 0x000fffff07047812 */ /* 0x000fe200078ec0ff */
[----:B------:R-:W-:Y:S01]  /*03b0*/  IMAD.MOV.U32 R8, RZ, RZ, R6 ;  /* 0x000000ffff087224 */ /* 0x000fe200078e0006 */
[----:B------:R-:W-:Y:S01]  /*03c0*/  MOV R18, 0x8b7a8b04 ;  /* 0x8b7a8b0400127802 */ /* 0x000fe20000000f00 */
[----:B------:R-:W-:Y:S01]  /*03d0*/  IMAD.MOV.U32 R10, RZ, RZ, RZ ;  /* 0x000000ffff0a7224 */ /* 0x000fe200078e00ff */
[----:B------:R-:W-:Y:S01]  /*03e0*/  LOP3.LUT R9, R4, 0x3ff00000, RZ, 0xfc, !PT ;  /* 0x3ff0000004097812 */ /* 0x000fe200078efcff */
[----:B------:R-:W-:Y:S01]  /*03f0*/  IMAD.MOV.U32 R19, RZ, RZ, 0x3ed0ee25 ;  /* 0x3ed0ee25ff137424 */ /* 0x000fe200078e00ff */
[----:B------:R-:W-:Y:S01]  /*0400*/  UMOV UR6, 0x3ae80f1e ;  /* 0x3ae80f1e00067882 */ /* 0x000fe20000000000 */
[----:B------:R-:W-:Y:S01]  /*0410*/  UMOV UR7, 0x3eb1380b ;  /* 0x3eb1380b00077882 */ /* 0x000fe20000000000 */
[----:B------:R-:W-:Y:S01]  /*0420*/  ISETP.GE.U32.AND P0, PT, R9, 0x3ff6a09f, PT ;  /* 0x3ff6a09f0900780c */ /* 0x000fe20003f06070 */
[----:B------:R-:W-:Y:S01]  /*0430*/  IMAD.MOV.U32 R21, RZ, RZ, 0x43300000 ;  /* 0x43300000ff157424 */ /* 0x000fe200078e00ff */
[----:B------:R-:W-:Y:S01]  /*0440*/  LEA.HI R2, R7, R2, RZ, 0xc ;  /* 0x0000000207027211 */ /* 0x000fe200078f60ff */
[----:B------:R-:W-:Y:S01]  /*0450*/  UMOV UR8, 0x80000000 ;  /* 0x8000000000087882 */ /* 0x000fe20000000000 */
[----:B------:R-:W-:-:S09]  /*0460*/  UMOV UR9, 0x43300000 ;  /* 0x4330000000097882 */ /* 0x000fd20000000000 */
[----:B------:R-:W-:Y:S02]  /*0470*/  @P0 VIADD R11, R9, 0xfff00000 ;  /* 0xfff00000090b0836 */ /* 0x000fe40000000000 */
[----:B------:R-:W-:Y:S02]  /*0480*/  @P0 VIADD R2, R2, 0x1 ;  /* 0x0000000102020836 */ /* 0x000fe40000000000 */
[----:B------:R-:W-:-:S03]  /*0490*/  @P0 IMAD.MOV.U32 R9, RZ, RZ, R11 ;  /* 0x000000ffff090224 */ /* 0x000fc600078e000b */
[----:B------:R-:W-:-:S03]  /*04a0*/  LOP3.LUT R20, R2, 0x80000000, RZ, 0x3c, !PT ;  /* 0x8000000002147812 */ /* 0x000fc600078e3cff */
[C---:B------:R-:W-:Y:S02]  /*04b0*/  DADD R16, R8.reuse, 1 ;  /* 0x3ff0000008107429 */ /* 0x040fe40000000000 */
[----:B------:R-:W-:-:S04]  /*04c0*/  DADD R8, R8, -1 ;  /* 0xbff0000008087429 */ /* 0x000fc80000000000 */
[----:B------:R-:W0:Y:S02]  /*04d0*/  MUFU.RCP64H R11, R17 ;  /* 0x00000011000b7308 */ /* 0x000e240000001800 */
[----:B0-----:R-:W-:-:S08]  /*04e0*/  DFMA R12, -R16, R10, 1 ;  /* 0x3ff00000100c742b */ /* 0x001fd0000000010a */
[----:B------:R-:W-:-:S08]  /*04f0*/  DFMA R12, R12, R12, R12 ;  /* 0x0000000c0c0c722b */ /* 0x000fd0000000000c */
[----:B------:R-:W-:-:S08]  /*0500*/  DFMA R10, R10, R12, R10 ;  /* 0x0000000c0a0a722b */ /* 0x000fd0000000000a */
[----:B------:R-:W-:-:S08]  /*0510*/  DMUL R12, R8, R10 ;  /* 0x0000000a080c7228 */ /* 0x000fd00000000000 */
[----:B------:R-:W-:-:S08]  /*0520*/  DFMA R12, R8, R10, R12 ;  /* 0x0000000a080c722b */ /* 0x000fd0000000000c */
[----:B------:R-:W-:Y:S02]  /*0530*/  DMUL R14, R12, R12 ;  /* 0x0000000c0c0e7228 */ /* 0x000fe40000000000 */
[----:B------:R-:W-:-:S06]  /*0540*/  DADD R6, R8, -R12 ;  /* 0x0000000008067229 */ /* 0x000fcc000000080c */
[----:B------:R-:W-:Y:S01]  /*0550*/  DFMA R16, R14, UR6, R18 ;  /* 0x000000060e107c2b */ /* 0x000fe20008000012 */
[----:B------:R-:W-:Y:S01]  /*0560*/  UMOV UR6, 0x9f02676f ;  /* 0x9f02676f00067882 */ /* 0x000fe20000000000 */
[----:B------:R-:W-:Y:S01]  /*0570*/  UMOV UR7, 0x3ef3b266 ;  /* 0x3ef3b26600077882 */ /* 0x000fe20000000000 */
[----:B------:R-:W-:Y:S02]  /*0580*/  DADD R18, R6, R6 ;  /* 0x0000000006127229 */ /* 0x000fe40000000006 */
[----:B------:R-:W-:Y:S01]  /*0590*/  DADD R6, R20, -UR8 ;  /* 0x8000000814067e29 */ /* 0x000fe20008000000 */
[----:B------:R-:W-:Y:S01]  /*05a0*/  UMOV UR8, 0xfefa39ef ;  /* 0xfefa39ef00087882 */ /* 0x000fe20000000000 */
[----:B------:R-:W-:Y:S01]  /*05b0*/  UMOV UR9, 0x3fe62e42 ;  /* 0x3fe62e4200097882 */ /* 0x000fe20000000000 */
[----:B------:R-:W-:Y:S01]  /*05c0*/  DFMA R16, R14, R16, UR6 ;  /* 0x000000060e107e2b */ /* 0x000fe20008000010 */
[----:B------:R-:W-:Y:S01]  /*05d0*/  UMOV UR6, 0xa9ab0956 ;  /* 0xa9ab095600067882 */ /* 0x000fe20000000000 */
[----:B------:R-:W-:Y:S01]  /*05e0*/  UMOV UR7, 0x3f1745cb ;  /* 0x3f1745cb00077882 */ /* 0x000fe20000000000 */
[----:B------:R-:W-:-:S02]  /*05f0*/  DFMA R18, R8, -R12, R18 ;  /* 0x8000000c0812722b */ /* 0x000fc40000000012 */
[----:B------:R-:W-:-:S03]  /*0600*/  DFMA R8, R6, UR8, R12 ;  /* 0x0000000806087c2b */ /* 0x000fc6000800000c */
[----:B------:R-:W-:Y:S01]  /*0610*/  DFMA R16, R14, R16, UR6 ;  /* 0x000000060e107e2b */ /* 0x000fe20008000010 */
[----:B------:R-:W-:Y:S01]  /*0620*/  UMOV UR6, 0x2d1b5154 ;  /* 0x2d1b515400067882 */ /* 0x000fe20000000000 */
[----:B------:R-:W-:Y:S01]  /*0630*/  UMOV UR7, 0x3f3c71c7 ;  /* 0x3f3c71c700077882 */ /* 0x000fe20000000000 */
[----:B------:R-:W-:-:S05]  /*0640*/  DMUL R18, R10, R18 ;  /* 0x000000120a127228 */ /* 0x000fca0000000000 */
[----:B------:R-:W-:Y:S01]  /*0650*/  DFMA R16, R14, R16, UR6 ;  /* 0x000000060e107e2b */ /* 0x000fe20008000010 */
[----:B------:R-:W-:Y:S01]  /*0660*/  UMOV UR6, 0x923be72d ;  /* 0x923be72d00067882 */ /* 0x000fe20000000000 */
[----:B------:R-:W-:-:S06]  /*0670*/  UMOV UR7, 0x3f624924 ;  /* 0x3f62492400077882 */ /* 0x000fcc0000000000 */
        /* <DEDUP_REMOVED lines=8> */
[----:B------:R-:W-:Y:S02]  /*0700*/  UMOV UR7, 0x3fe62e42 ;  /* 0x3fe62e4200077882 */ /* 0x000fe40000000000 */
[----:B------:R-:W-:Y:S01]  /*0710*/  DFMA R20, R6, -UR6, R8 ;  /* 0x8000000606147c2b */ /* 0x000fe20008000008 */
[----:B------:R-:W-:Y:S01]  /*0720*/  UMOV UR6, 0x3b39803f ;  /* 0x3b39803f00067882 */ /* 0x000fe20000000000 */
[----:B------:R-:W-:Y:S02]  /*0730*/  UMOV UR7, 0x3c7abc9e ;  /* 0x3c7abc9e00077882 */ /* 0x000fe40000000000 */
[----:B------:R-:W-:-:S04]  /*0740*/  DMUL R16, R14, R16 ;  /* 0x000000100e107228 */ /* 0x000fc80000000000 */
[----:B------:R-:W-:-:S04]  /*0750*/  DADD R20, -R12, R20 ;  /* 0x000000000c147229 */ /* 0x000fc80000000114 */
[----:B------:R-:W-:-:S08]  /*0760*/  DFMA R16, R12, R16, R18 ;  /* 0x000000100c10722b */ /* 0x000fd00000000012 */
[----:B------:R-:W-:-:S08]  /*0770*/  DADD R16, R16, -R20 ;  /* 0x0000000010107229 */ /* 0x000fd00000000814 */
[----:B------:R-:W-:-:S08]  /*0780*/  DFMA R16, R6, UR6, R16 ;  /* 0x0000000606107c2b */ /* 0x000fd00008000010 */
[----:B------:R-:W-:Y:S01]  /*0790*/  DADD R8, R8, R16 ;  /* 0x0000000008087229 */ /* 0x000fe20000000010 */
[----:B------:R-:W-:Y:S10]  /*07a0*/  BRA `(.L_x_3) ;  /* 0x0000000000187947 */ /* 0x000ff40003800000 */
.L_x_2:
[----:B------:R-:W-:Y:S01]  /*07b0*/  IMAD.MOV.U32 R6, RZ, RZ, 0x0 ;  /* 0x00000000ff067424 */ /* 0x000fe200078e00ff */
[----:B------:R-:W-:Y:S02]  /*07c0*/  MOV R7, 0x7ff00000 ;  /* 0x7ff0000000077802 */ /* 0x000fe40000000f00 */
[----:B------:R-:W-:-:S04]  /*07d0*/  LOP3.LUT P0, RZ, R9, 0x7fffffff, RZ, 0xc0, !PT ;  /* 0x7fffffff09ff7812 */ /* 0x000fc8000780c0ff */
[----:B------:R-:W-:-:S10]  /*07e0*/  DFMA R6, R8, R6, +INF ;  /* 0x7ff000000806742b */ /* 0x000fd40000000006 */
[----:B------:R-:W-:Y:S02]  /*07f0*/  FSEL R8, R6, RZ, P0 ;  /* 0x000000ff06087208 */ /* 0x000fe40000000000 */
[----:B------:R-:W-:-:S07]  /*0800*/  FSEL R9, R7, -QNAN , P0 ;  /* 0xfff0000007097808 */ /* 0x000fce0000000000 */
.L_x_3:
[----:B------:R-:W-:Y:S01]  /*0810*/  UMOV UR6, 0xffda0d24 ;  /* 0xffda0d2400067882 */ /* 0x000fe20000000000 */
[----:B------:R-:W-:Y:S01]  /*0820*/  UMOV UR7, 0x3c7777d0 ;  /* 0x3c7777d000077882 */ /* 0x000fe20000000000 */
[----:B------:R-:W-:Y:S01]  /*0830*/  ISETP.NE.AND P0, PT, R5, RZ, PT ;  /* 0x000000ff0500720c */ /* 0x000fe20003f05270 */
[C---:B------:R-:W-:Y:S01]  /*0840*/  DMUL R6, R8.reuse, UR6 ;  /* 0x0000000608067c28 */ /* 0x040fe20008000000 */
[----:B------:R-:W-:Y:S01]  /*0850*/  UMOV UR6, 0x652b82fe ;  /* 0x652b82fe00067882 */ /* 0x000fe20000000000 */
[----:B------:R-:W-:Y:S01]  /*0860*/  UMOV UR7, 0x3ff71547 ;  /* 0x3ff7154700077882 */ /* 0x000fe20000000000 */
[----:B------:R-:W0:Y:S05]  /*0870*/  LDC.64 R22, c[0x0][0x380] ;  /* 0x0000e000ff167b82 */ /* 0x000e2a0000000a00 */
[----:B------:R-:W-:-:S03]  /*0880*/  DFMA R10, R8, UR6, R6 ;  /* 0x00000006080a7c2b */ /* 0x000fc60008000006 */
[----:B------:R-:W1:Y:S07]  /*0890*/  LDC.64 R8, c[0x0][0x398] ;  /* 0x0000e600ff087b82 */ /* 0x000e6e0000000a00 */
[----:B------:R-:W2:Y:S01]  /*08a0*/  FRND.F64 R10, R10 ;  /* 0x0000000a000a7313 */ /* 0x000ea20000301800 */
[----:B------:R-:W3:Y:S08]  /*08b0*/  @!P0 LDC.64 R6, c[0x0][0x3a0] ;  /* 0x0000e800ff068b82 */ /* 0x000ef00000000a00 */
[----:B------:R-:W4:Y:S01]  /*08c0*/  LDC.64 R20, c[0x0][0x390] ;  /* 0x0000e400ff147b82 */ /* 0x000f220000000a00 */
[----:B--2---:R-:W-:-:S07]  /*08d0*/  DADD R14, R10, -2 ;  /* 0xc00000000a0e7429 */ /* 0x004fce0000000000 */
[----:B------:R-:W2:Y:S01]  /*08e0*/  LDC.64 R12, c[0x0][0x388] ;  /* 0x0000e200ff0c7b82 */ /* 0x000ea20000000a00 */
[----:B------:R-:W3:Y:S02]  /*08f0*/  F2I.F64.TRUNC R19, R14 ;  /* 0x0000000e00137311 */ /* 0x000ee4000030d100 */
[----:B---3--:R-:W-:-:S06]  /*0900*/  @!P0 IMAD.WIDE R6, R19, 0x8, R6 ;  /* 0x0000000813068825 */ /* 0x008fcc00078e0206 */
[----:B------:R-:W5:Y:S01]  /*0910*/  @!P0 LDG.E.64 R6, desc[UR4][R6.64] ;  /* 0x0000000406068981 */ /* 0x000f62000c1e1b00 */
[----:B-1----:R-:W-:-:S05]  /*0920*/  @!P0 IMAD.WIDE R4, R3, 0x8, R8 ;  /* 0x0000000803048825 */ /* 0x002fca00078e0208 */
[----:B------:R1:W5:Y:S01]  /*0930*/  @!P0 LDG.E.64 R10, desc[UR4][R4.64] ;  /* 0x00000004040a8981 */ /* 0x000362000c1e1b00 */
[----:B------:R-:W-:Y:S02]  /*0940*/  @P0 IMAD.MOV R17, RZ, RZ, -R0 ;  /* 0x000000ffff110224 */ /* 0x000fe400078e0a00 */
[----:B0-----:R-:W-:-:S04]  /*0950*/  @P0 IMAD.WIDE R22, R19, 0x8, R22 ;  /* 0x0000000813160825 */ /* 0x001fc800078e0216 */
[----:B----4-:R-:W-:Y:S02]  /*0960*/  IMAD.WIDE R20, R19, 0x8, R20 ;  /* 0x0000000813147825 */ /* 0x010fe400078e0214 */
[----:B------:R-:W3:Y:S02]  /*0970*/  @P0 LDG.E.64 R22, desc[UR4][R22.64] ;  /* 0x0000000416160981 */ /* 0x000ee4000c1e1b00 */
[----:B------:R-:W-:Y:S02]  /*0980*/  @P0 IMAD.WIDE R4, R3, 0x8, R8 ;  /* 0x0000000803040825 */ /* 0x000fe400078e0208 */
[----:B------:R-:W4:Y:S02]  /*0990*/  LDG.E.64 R20, desc[UR4][R20.64] ;  /* 0x0000000414147981 */ /* 0x000f24000c1e1b00 */
[----:B------:R-:W-:Y:S02]  /*09a0*/  @P0 IMAD.WIDE R16, R17, 0x8, R4 ;  /* 0x0000000811100825 */ /* 0x000fe400078e0204 */
[----:B------:R-:W3:Y:S02]  /*09b0*/  @P0 LDG.E.64 R14, desc[UR4][R4.64] ;  /* 0x00000004040e0981 */ /* 0x000ee4000c1e1b00 */
[----:B--2---:R-:W-:-:S02]  /*09c0*/  @P0 IMAD.WIDE R18, R19, 0x8, R12 ;  /* 0x0000000813120825 */ /* 0x004fc400078e020c */
[----:B------:R-:W3:Y:S04]  /*09d0*/  @P0 LDG.E.64 R16, desc[UR4][R16.64] ;  /* 0x0000000410100981 */ /* 0x000ee8000c1e1b00 */
[----:B------:R1:W5:Y:S01]  /*09e0*/  @P0 LDG.E.64 R6, desc[UR4][R18.64] ;  /* 0x0000000412060981 */ /* 0x000362000c1e1b00 */
[--C-:B----4-:R-:W-:Y:S02]  /*09f0*/  @!P0 IMAD.MOV.U32 R12, RZ, RZ, R20.reuse ;  /* 0x000000ffff0c8224 */ /* 0x110fe400078e0014 */
[----:B------:R-:W-:Y:S01]  /*0a00*/  @!P0 IMAD.MOV.U32 R13, RZ, RZ, R21 ;  /* 0x000000ffff0d8224 */ /* 0x000fe200078e0015 */
[----:B------:R-:W-:Y:S01]  /*0a10*/  @P0 MOV R13, R21 ;  /* 0x00000015000d0202 */ /* 0x000fe20000000f00 */
[----:B------:R-:W-:Y:S01]  /*0a20*/  @P0 IMAD.MOV.U32 R12, RZ, RZ, R20 ;  /* 0x000000ffff0c0224 */ /* 0x000fe200078e0014 */
[----:B-1-3--:R-:W-:-:S11]  /*0a30*/  @P0 DFMA R10, -R22, R16, R14 ;  /* 0x00000010160a022b */ /* 0x00afd6000000010e */
.L_x_1:
[----:B------:R-:W-:-:S04]  /*0a40*/  IMAD.IADD R3, R0, 0x1, R3 ;  /* 0x0000000100037824 */ /* 0x000fc800078e0203 */
[----:B------:R-:W-:-:S06]  /*0a50*/  IMAD.WIDE R8, R3, 0x8, R8 ;  /* 0x0000000803087825 */ /* 0x000fcc00078e0208 */
[----:B------:R-:W2:Y:S01]  /*0a60*/  LDG.E.64 R8, desc[UR4][R8.64] ;  /* 0x0000000408087981 */ /* 0x000ea2000c1e1b00 */
[----:B-----5:R-:W0:Y:S01]  /*0a70*/  MUFU.RCP64H R3, R7 ;  /* 0x0000000700037308 */ /* 0x020e220000001800 */
[----:B------:R-:W-:Y:S01]  /*0a80*/  IMAD.MOV.U32 R2, RZ, RZ, 0x1 ;  /* 0x00000001ff027424 */ /* 0x000fe200078e00ff */
[----:B------:R-:W-:Y:S05]  /*0a90*/  BSSY.RECONVERGENT B0, `(.L_x_4) ;  /* 0x0000012000007945 */ /* 0x000fea0003800200 */
[----:B0-----:R-:W-:-:S08]  /*0aa0*/  DFMA R14, R2, -R6, 1 ;  /* 0x3ff00000020e742b */ /* 0x001fd00000000806 */
[----:B------:R-:W-:-:S08]  /*0ab0*/  DFMA R14, R14, R14, R14 ;  /* 0x0000000e0e0e722b */ /* 0x000fd0000000000e */
[----:B------:R-:W-:-:S08]  /*0ac0*/  DFMA R14, R2, R14, R2 ;  /* 0x0000000e020e722b */ /* 0x000fd00000000002 */
[----:B------:R-:W-:-:S08]  /*0ad0*/  DFMA R2, R14, -R6, 1 ;  /* 0x3ff000000e02742b */ /* 0x000fd00000000806 */
[----:B------:R-:W-:Y:S02]  /*0ae0*/  DFMA R2, R14, R2, R14 ;  /* 0x000000020e02722b */ /* 0x000fe4000000000e */
[----:B--2---:R-:W-:-:S08]  /*0af0*/  DFMA R10, R8, -R12, R10 ;  /* 0x8000000c080a722b */ /* 0x004fd0000000000a */
[----:B------:R-:W-:Y:S02]  /*0b00*/  DMUL R12, R10, R2 ;  /* 0x000000020a0c7228 */ /* 0x000fe40000000000 */
[----:B------:R-:W-:-:S06]  /*0b10*/  FSETP.GEU.AND P1, PT, |R11|, 6.5827683646048100446e-37, PT ;  /* 0x036000000b00780b */ /* 0x000fcc0003f2e200 */
[----:B------:R-:W-:-:S08]  /*0b20*/  DFMA R14, R12, -R6, R10 ;  /* 0x800000060c0e722b */ /* 0x000fd0000000000a */
[----:B------:R-:W-:-:S10]  /*0b30*/  DFMA R2, R2, R14, R12 ;  /* 0x0000000e0202722b */ /* 0x000fd4000000000c */
[----:B------:R-:W-:-:S05]  /*0b40*/  FFMA R0, RZ, R7, R3 ;  /* 0x00000007ff007223 */ /* 0x000fca0000000003 */
[----:B------:R-:W-:-:S13]  /*0b50*/  FSETP.GT.AND P0, PT, |R0|, 1.469367938527859385e-39, PT ;  /* 0x001000000000780b */ /* 0x000fda0003f04200 */
[----:B------:R-:W-:Y:S05]  /*0b60*/  @P0 BRA P1, `(.L_x_5) ;  /* 0x0000000000100947 */ /* 0x000fea0000800000 */
[----:B------:R-:W-:-:S07]  /*0b70*/  MOV R0, 0xb90 ;  /* 0x00000b9000007802 */ /* 0x000fce0000000f00 */
[----:B------:R-:W-:Y:S05]  /*0b80*/  CALL.REL.NOINC `($__internal_0_$__cuda_sm20_div_rn_f64_full) ;  /* 0x0000000000147944 */ /* 0x000fea0003c00000 */
[----:B------:R-:W-:Y:S02]  /*0b90*/  IMAD.MOV.U32 R2, RZ, RZ, R12 ;  /* 0x000000ffff027224 */ /* 0x000fe400078e000c */
[----:B------:R-:W-:-:S07]  /*0ba0*/  IMAD.MOV.U32 R3, RZ, RZ, R13 ;  /* 0x000000ffff037224 */ /* 0x000fce00078e000d */
.L_x_5:
[----:B------:R-:W-:Y:S05]  /*0bb0*/  BSYNC.RECONVERGENT B0 ;  /* 0x0000000000007941 */ /* 0x000fea0003800200 */
.L_x_4:
[----:B------:R-:W-:Y:S01]  /*0bc0*/  STG.E.64 desc[UR4][R4.64], R2 ;  /* 0x0000000204007986 */ /* 0x000fe2000c101b04 */
[----:B------:R-:W-:Y:S05]  /*0bd0*/  EXIT ;  /* 0x000000000000794d */ /* 0x000fea0003800000 */
        .weak           $__internal_0_$__cuda_sm20_div_rn_f64_full
        .type           $__internal_0_$__cuda_sm20_div_rn_f64_full,@function
        .size           $__internal_0_$__cuda_sm20_div_rn_f64_full,(.L_x_78 - $__internal_0_$__cuda_sm20_div_rn_f64_full)
$__internal_0_$__cuda_sm20_div_rn_f64_full:
[C---:B------:R-:W-:Y:S01]  /*0be0*/  FSETP.GEU.AND P0, PT, |R7|.reuse, 1.469367938527859385e-39, PT ;  /* 0x001000000700780b */ /* 0x040fe20003f0e200 */
[----:B------:R-:W-:Y:S01]  /*0bf0*/  IMAD.MOV.U32 R9, RZ, RZ, R11 ;  /* 0x000000ffff097224 */ /* 0x000fe200078e000b */
[C---:B------:R-:W-:Y:S01]  /*0c00*/  LOP3.LUT R2, R7.reuse, 0x800fffff, RZ, 0xc0, !PT ;  /* 0x800fffff07027812 */ /* 0x040fe200078ec0ff */
[----:B------:R-:W-:Y:S01]  /*0c10*/  IMAD.MOV.U32 R16, RZ, RZ, 0x1 ;  /* 0x00000001ff107424 */ /* 0x000fe200078e00ff */
[----:B------:R-:W-:Y:S01]  /*0c20*/  LOP3.LUT R15, R7, 0x7ff00000, RZ, 0xc0, !PT ;  /* 0x7ff00000070f7812 */ /* 0x000fe200078ec0ff */
[----:B------:R-:W-:Y:S01]  /*0c30*/  IMAD.MOV.U32 R8, RZ, RZ, R10 ;  /* 0x000000ffff087224 */ /* 0x000fe200078e000a */
[----:B------:R-:W-:Y:S01]  /*0c40*/  LOP3.LUT R3, R2, 0x3ff00000, RZ, 0xfc, !PT ;  /* 0x3ff0000002037812 */ /* 0x000fe200078efcff */
[----:B------:R-:W-:Y:S01]  /*0c50*/  BSSY.RECONVERGENT B1, `(.L_x_6) ;  /* 0x0000053000017945 */ /* 0x000fe20003800200 */
[----:B------:R-:W-:Y:S02]  /*0c60*/  MOV R2, R6 ;  /* 0x0000000600027202 */ /* 0x000fe40000000f00 */
[----:B------:R-:W-:-:S02]  /*0c70*/  FSETP.GEU.AND P2, PT, |R9|, 1.469367938527859385e-39, PT ;  /* 0x001000000900780b */ /* 0x000fc40003f4e200 */
[----:B------:R-:W-:Y:S01]  /*0c80*/  LOP3.LUT R12, R9, 0x7ff00000, RZ, 0xc0, !PT ;  /* 0x7ff00000090c7812 */ /* 0x000fe200078ec0ff */
[----:B------:R-:W-:-:S03]  /*0c90*/  @!P0 DMUL R2, R6, 8.98846567431157953865e+307 ;  /* 0x7fe0000006028828 */ /* 0x000fc60000000000 */
[----:B------:R-:W-:-:S03]  /*0ca0*/  ISETP.GE.U32.AND P1, PT, R12, R15, PT ;  /* 0x0000000f0c00720c */ /* 0x000fc60003f26070 */
[----:B------:R-:W0:Y:S04]  /*0cb0*/  MUFU.RCP64H R17, R3 ;  /* 0x0000000300117308 */ /* 0x000e280000001800 */
[----:B------:R-:W-:Y:S01]  /*0cc0*/  @!P2 LOP3.LUT R13, R7, 0x7ff00000, RZ, 0xc0, !PT ;  /* 0x7ff00000070da812 */ /* 0x000fe200078ec0ff */
[----:B------:R-:W-:-:S03]  /*0cd0*/  @!P2 IMAD.MOV.U32 R18, RZ, RZ, RZ ;  /* 0x000000ffff12a224 */ /* 0x000fc600078e00ff */
[----:B------:R-:W-:Y:S01]  /*0ce0*/  @!P2 ISETP.GE.U32.AND P3, PT, R12, R13, PT ;  /* 0x0000000d0c00a20c */ /* 0x000fe20003f66070 */
[----:B------:R-:W-:-:S05]  /*0cf0*/  IMAD.MOV.U32 R13, RZ, RZ, 0x1ca00000 ;  /* 0x1ca00000ff0d7424 */ /* 0x000fca00078e00ff */
[----:B------:R-:W-:Y:S01]  /*0d00*/  @!P2 SEL R19, R13, 0x63400000, !P3 ;  /* 0x634000000d13a807 */ /* 0x000fe20005800000 */
[----:B0-----:R-:W-:-:S03]  /*0d10*/  DFMA R10, R16, -R2, 1 ;  /* 0x3ff00000100a742b */ /* 0x001fc60000000802 */
[----:B------:R-:W-:-:S04]  /*0d20*/  @!P2 LOP3.LUT R19, R19, 0x80000000, R9, 0xf8, !PT ;  /* 0x800000001313a812 */ /* 0x000fc800078ef809 */
[----:B------:R-:W-:Y:S01]  /*0d30*/  @!P2 LOP3.LUT R19, R19, 0x100000, RZ, 0xfc, !PT ;  /* 0x001000001313a812 */ /* 0x000fe200078efcff */
[----:B------:R-:W-:-:S08]  /*0d40*/  DFMA R10, R10, R10, R10 ;  /* 0x0000000a0a0a722b */ /* 0x000fd0000000000a */
[----:B------:R-:W-:Y:S01]  /*0d50*/  DFMA R16, R16, R10, R16 ;  /* 0x0000000a1010722b */ /* 0x000fe20000000010 */
[----:B------:R-:W-:Y:S02]  /*0d60*/  SEL R11, R13, 0x63400000, !P1 ;  /* 0x634000000d0b7807 */ /* 0x000fe40004800000 */
[----:B------:R-:W-:Y:S02]  /*0d70*/  MOV R10, R8 ;  /* 0x00000008000a7202 */ /* 0x000fe40000000f00 */
[----:B------:R-:W-:-:S03]  /*0d80*/  LOP3.LUT R11, R11, 0x800fffff, R9, 0xf8, !PT ;  /* 0x800fffff0b0b7812 */ /* 0x000fc600078ef809 */
[----:B------:R-:W-:-:S03]  /*0d90*/  DFMA R20, R16, -R2, 1 ;  /* 0x3ff000001014742b */ /* 0x000fc60000000802 */
[----:B------:R-:W-:-:S05]  /*0da0*/  @!P2 DFMA R10, R10, 2, -R18 ;  /* 0x400000000a0aa82b */ /* 0x000fca0000000812 */
[----:B------:R-:W-:Y:S01]  /*0db0*/  DFMA R16, R16, R20, R16 ;  /* 0x000000141010722b */ /* 0x000fe20000000010 */
[----:B------:R-:W-:Y:S02]  /*0dc0*/  IMAD.MOV.U32 R21, RZ, RZ, R12 ;  /* 0x000000ffff157224 */ /* 0x000fe400078e000c */
[----:B------:R-:W-:Y:S01]  /*0dd0*/  IMAD.MOV.U32 R20, RZ, RZ, R15 ;  /* 0x000000ffff147224 */ /* 0x000fe200078e000f */
[----:B------:R-:W-:Y:S02]  /*0de0*/  @!P0 LOP3.LUT R20, R3, 0x7ff00000, RZ, 0xc0, !PT ;  /* 0x7ff0000003148812 */ /* 0x000fe400078ec0ff */
[----:B------:R-:W-:Y:S02]  /*0df0*/  @!P2 LOP3.LUT R21, R11, 0x7ff00000, RZ, 0xc0, !PT ;  /* 0x7ff000000b15a812 */ /* 0x000fe400078ec0ff */
[----:B------:R-:W-:Y:S01]  /*0e00*/  DMUL R18, R16, R10 ;  /* 0x0000000a10127228 */ /* 0x000fe20000000000 */
[----:B------:R-:W-:Y:S02]  /*0e10*/  IADD3 R23, PT, PT, R20, -0x1, RZ ;  /* 0xffffffff14177810 */ /* 0x000fe40007ffe0ff */
[----:B------:R-:W-:-:S05]  /*0e20*/  VIADD R22, R21, 0xffffffff ;  /* 0xffffffff15167836 */ /* 0x000fca0000000000 */
[----:B------:R-:W-:Y:S01]  /*0e30*/  DFMA R14, R18, -R2, R10 ;  /* 0x80000002120e722b */ /* 0x000fe2000000000a */
[----:B------:R-:W-:-:S04]  /*0e40*/  ISETP.GT.U32.AND P0, PT, R22, 0x7feffffe, PT ;  /* 0x7feffffe1600780c */ /* 0x000fc80003f04070 */
[----:B------:R-:W-:-:S03]  /*0e50*/  ISETP.GT.U32.OR P0, PT, R23, 0x7feffffe, P0 ;  /* 0x7feffffe1700780c */ /* 0x000fc60000704470 */
[----:B------:R-:W-:-:S10]  /*0e60*/  DFMA R14, R16, R14, R18 ;  /* 0x0000000e100e722b */ /* 0x000fd40000000012 */
[----:B------:R-:W-:Y:S05]  /*0e70*/  @P0 BRA `(.L_x_7) ;  /* 0x00000000006c0947 */ /* 0x000fea0003800000 */
[----:B------:R-:W-:-:S04]  /*0e80*/  LOP3.LUT R9, R7, 0x7ff00000, RZ, 0xc0, !PT ;  /* 0x7ff0000007097812 */ /* 0x000fc800078ec0ff */
[CC--:B------:R-:W-:Y:S02]  /*0e90*/  VIADDMNMX R8, R12.reuse, -R9.reuse, 0xb9600000, !PT ;  /* 0xb96000000c087446 */ /* 0x0c0fe40007800909 */
[----:B------:R-:W-:Y:S02]  /*0ea0*/  ISETP.GE.U32.AND P0, PT, R12, R9, PT ;  /* 0x000000090c00720c */ /* 0x000fe40003f06070 */
[----:B------:R-:W-:Y:S02]  /*0eb0*/  VIMNMX R8, PT, PT, R8, 0x46a00000, PT ;  /* 0x46a0000008087848 */ /* 0x000fe40003fe0100 */
[----:B------:R-:W-:-:S05]  /*0ec0*/  SEL R13, R13, 0x63400000, !P0 ;  /* 0x634000000d0d7807 */ /* 0x000fca0004000000 */
[----:B------:R-:W-:Y:S02]  /*0ed0*/  IMAD.IADD R16, R8, 0x1, -R13 ;  /* 0x0000000108107824 */ /* 0x000fe400078e0a0d */
[----:B------:R-:W-:Y:S02]  /*0ee0*/  IMAD.MOV.U32 R8, RZ, RZ, RZ ;  /* 0x000000ffff087224 */ /* 0x000fe400078e00ff */
[----:B------:R-:W-:-:S06]  /*0ef0*/  VIADD R9, R16, 0x7fe00000 ;  /* 0x7fe0000010097836 */ /* 0x000fcc0000000000 */
[----:B------:R-:W-:-:S10]  /*0f00*/  DMUL R12, R14, R8 ;  /* 0x000000080e0c7228 */ /* 0x000fd40000000000 */
[----:B------:R-:W-:-:S13]  /*0f10*/  FSETP.GTU.AND P0, PT, |R13|, 1.469367938527859385e-39, PT ;  /* 0x001000000d00780b */ /* 0x000fda0003f0c200 */
[----:B------:R-:W-:Y:S05]  /*0f20*/  @P0 BRA `(.L_x_8) ;  /* 0x0000000000940947 */ /* 0x000fea0003800000 */
[----:B------:R-:W-:Y:S01]  /*0f30*/  DFMA R2, R14, -R2, R10 ;  /* 0x800000020e02722b */ /* 0x000fe2000000000a */
[----:B------:R-:W-:-:S09]  /*0f40*/  IMAD.MOV.U32 R8, RZ, RZ, RZ ;  /* 0x000000ffff087224 */ /* 0x000fd200078e00ff */
[C---:B------:R-:W-:Y:S02]  /*0f50*/  FSETP.NEU.AND P0, PT, R3.reuse, RZ, PT ;  /* 0x000000ff0300720b */ /* 0x040fe40003f0d000 */
[----:B------:R-:W-:-:S04]  /*0f60*/  LOP3.LUT R7, R3, 0x80000000, R7, 0x48, !PT ;  /* 0x8000000003077812 */ /* 0x000fc800078e4807 */
[----:B------:R-:W-:-:S07]  /*0f70*/  LOP3.LUT R9, R7, R9, RZ, 0xfc, !PT ;  /* 0x0000000907097212 */ /* 0x000fce00078efcff */
[----:B------:R-:W-:Y:S05]  /*0f80*/  @!P0 BRA `(.L_x_8) ;  /* 0x00000000007c8947 */ /* 0x000fea0003800000 */
[----:B------:R-:W-:Y:S01]  /*0f90*/  IADD3 R3, PT, PT, -R16, RZ, RZ ;  /* 0x000000ff10037210 */ /* 0x000fe20007ffe1ff */
[----:B------:R-:W-:Y:S01]  /*0fa0*/  IMAD.MOV.U32 R2, RZ, RZ, RZ ;  /* 0x000000ffff027224 */ /* 0x000fe200078e00ff */
[----:B------:R-:W-:-:S05]  /*0fb0*/  DMUL.RP R8, R14, R8 ;  /* 0x000000080e087228 */ /* 0x000fca0000008000 */
[----:B------:R-:W-:-:S05]  /*0fc0*/  DFMA R2, R12, -R2, R14 ;  /* 0x800000020c02722b */ /* 0x000fca000000000e */
[----:B------:R-:W-:Y:S02]  /*0fd0*/  LOP3.LUT R7, R9, R7, RZ, 0x3c, !PT ;  /* 0x0000000709077212 */ /* 0x000fe400078e3cff */
[----:B------:R-:W-:-:S04]  /*0fe0*/  IADD3 R2, PT, PT, -R16, -0x43300000, RZ ;  /* 0xbcd0000010027810 */ /* 0x000fc80007ffe1ff */
[----:B------:R-:W-:-:S04]  /*0ff0*/  FSETP.NEU.AND P0, PT, |R3|, R2, PT ;  /* 0x000000020300720b */ /* 0x000fc80003f0d200 */
[----:B------:R-:W-:Y:S02]  /*1000*/  FSEL R12, R8, R12, !P0 ;  /* 0x0000000c080c7208 */ /* 0x000fe40004000000 */
[----:B------:R-:W-:Y:S01]  /*1010*/  FSEL R13, R7, R13, !P0 ;  /* 0x0000000d070d7208 */ /* 0x000fe20004000000 */
[----:B------:R-:W-:Y:S06]  /*1020*/  BRA `(.L_x_8) ;  /* 0x0000000000547947 */ /* 0x000fec0003800000 */
.L_x_7:
[----:B------:R-:W-:-:S14]  /*1030*/  DSETP.NAN.AND P0, PT, R8, R8, PT ;  /* 0x000000080800722a */ /* 0x000fdc0003f08000 */
[----:B------:R-:W-:Y:S05]  /*1040*/  @P0 BRA `(.L_x_9) ;  /* 0x0000000000440947 */ /* 0x000fea0003800000 */
[----:B------:R-:W-:-:S14]  /*1050*/  DSETP.NAN.AND P0, PT, R6, R6, PT ;  /* 0x000000060600722a */ /* 0x000fdc0003f08000 */
[----:B------:R-:W-:Y:S05]  /*1060*/  @P0 BRA `(.L_x_10) ;  /* 0x0000000000300947 */ /* 0x000fea0003800000 */
[----:B------:R-:W-:Y:S01]  /*1070*/  ISETP.NE.AND P0, PT, R21, R20, PT ;  /* 0x000000141500720c */ /* 0x000fe20003f05270 */
[----:B------:R-:W-:Y:S02]  /*1080*/  IMAD.MOV.U32 R12, RZ, RZ, 0x0 ;  /* 0x00000000ff0c7424 */ /* 0x000fe400078e00ff */
[----:B------:R-:W-:-:S10]  /*1090*/  IMAD.MOV.U32 R13, RZ, RZ, -0x80000 ;  /* 0xfff80000ff0d7424 */ /* 0x000fd400078e00ff */
[----:B------:R-:W-:Y:S05]  /*10a0*/  @!P0 BRA `(.L_x_8) ;  /* 0x0000000000348947 */ /* 0x000fea0003800000 */
[----:B------:R-:W-:Y:S02]  /*10b0*/  ISETP.NE.AND P0, PT, R21, 0x7ff00000, PT ;  /* 0x7ff000001500780c */ /* 0x000fe40003f05270 */
[----:B------:R-:W-:Y:S02]  /*10c0*/  LOP3.LUT R13, R9, 0x80000000, R7, 0x48, !PT ;  /* 0x80000000090d7812 */ /* 0x000fe400078e4807 */
[----:B------:R-:W-:-:S13]  /*10d0*/  ISETP.EQ.OR P0, PT, R20, RZ, !P0 ;  /* 0x000000ff1400720c */ /* 0x000fda0004702670 */
[----:B------:R-:W-:Y:S02]  /*10e0*/  @P0 LOP3.LUT R2, R13, 0x7ff00000, RZ, 0xfc, !PT ;  /* 0x7ff000000d020812 */ /* 0x000fe400078efcff */
[----:B------:R-:W-:Y:S01]  /*10f0*/  @!P0 MOV R12, RZ ;  /* 0x000000ff000c8202 */ /* 0x000fe20000000f00 */
[----:B------:R-:W-:Y:S02]  /*1100*/  @P0 IMAD.MOV.U32 R12, RZ, RZ, RZ ;  /* 0x000000ffff0c0224 */ /* 0x000fe400078e00ff */
[----:B------:R-:W-:Y:S01]  /*1110*/  @P0 IMAD.MOV.U32 R13, RZ, RZ, R2 ;  /* 0x000000ffff0d0224 */ /* 0x000fe200078e0002 */
[----:B------:R-:W-:Y:S06]  /*1120*/  BRA `(.L_x_8) ;  /* 0x0000000000147947 */ /* 0x000fec0003800000 */
.L_x_10:
[----:B------:R-:W-:Y:S01]  /*1130*/  LOP3.LUT R13, R7, 0x80000, RZ, 0xfc, !PT ;  /* 0x00080000070d7812 */ /* 0x000fe200078efcff */
[----:B------:R-:W-:Y:S01]  /*1140*/  IMAD.MOV.U32 R12, RZ, RZ, R6 ;  /* 0x000000ffff0c7224 */ /* 0x000fe200078e0006 */
[----:B------:R-:W-:Y:S06]  /*1150*/  BRA `(.L_x_8) ;  /* 0x0000000000087947 */ /* 0x000fec0003800000 */
.L_x_9:
[----:B------:R-:W-:Y:S02]  /*1160*/  LOP3.LUT R13, R9, 0x80000, RZ, 0xfc, !PT ;  /* 0x00080000090d7812 */ /* 0x000fe400078efcff */
[----:B------:R-:W-:-:S07]  /*1170*/  MOV R12, R8 ;  /* 0x00000008000c7202 */ /* 0x000fce0000000f00 */
.L_x_8:
[----:B------:R-:W-:Y:S05]  /*1180*/  BSYNC.RECONVERGENT B1 ;  /* 0x0000000000017941 */ /* 0x000fea0003800200 */
.L_x_6:
[----:B------:R-:W-:Y:S02]  /*1190*/  IMAD.MOV.U32 R2, RZ, RZ, R0 ;  /* 0x000000ffff027224 */ /* 0x000fe400078e0000 */
[----:B------:R-:W-:-:S04]  /*11a0*/  IMAD.MOV.U32 R3, RZ, RZ, 0x0 ;  /* 0x00000000ff037424 */ /* 0x000fc800078e00ff */
[----:B------:R-:W-:Y:S05]  /*11b0*/  RET.REL.NODEC R2 `(globalBackSubstitution) ;  /* 0xffffffec02907950 */ /* 0x000fea0003c3ffff */
.L_x_11:
[----:B------:R-:W-:-:S00]  /*11c0*/  BRA `(.L_x_11) ;  /* 0xfffffffc00fc7947 */ /* 0x000fc0000383ffff */
[----:B------:R-:W-:-:S00]  /*11d0*/  NOP ;  /* 0x0000000000007918 */ /* 0x000fc00000000000 */
        /* <DEDUP_REMOVED lines=10> */
.L_x_78:


//--------------------- .text.globalForwardReduction --------------------------
	.section	.text.globalForwardReduction,"ax",@progbits
	.align	128
        .global         globalForwardReduction
        .type           globalForwardReduction,@function
        .size           globalForwardReduction,(.L_x_79 - globalForwardReduction)
        .other          globalForwardReduction,@"STO_CUDA_ENTRY STV_DEFAULT"
globalForwardReduction:
.text.globalForwardReduction:
[----:B------:R-:W-:Y:S01]  /*0000*/  LDC R1, c[0x0][0x37c] ;  /* 0x0000df00ff017b82 */ /* 0x000fe20000000800 */
[----:B------:R-:W0:Y:S07]  /*0010*/  S2R R7, SR_TID.Y ;  /* 0x0000000000077919 */ /* 0x000e2e0000002200 */
[----:B------:R-:W1:Y:S01]  /*0020*/  LDC R3, c[0x0][0x3d4] ;  /* 0x0000f500ff037b82 */ /* 0x000e620000000800 */
[----:B------:R-:W2:Y:S01]  /*0030*/  LDCU.64 UR4, c[0x0][0x358] ;  /* 0x00006b00ff0477ac */ /* 0x000ea20008000a00 */
[----:B------:R-:W3:Y:S06]  /*0040*/  S2R R9, SR_TID.Z ;  /* 0x0000000000097919 */ /* 0x000eec0000002300 */
[----:B------:R-:W1:Y:S08]  /*0050*/  LDC.64 R4, c[0x0][0x3c8] ;  /* 0x0000f200ff047b82 */ /* 0x000e700000000a00 */
[----:B------:R-:W0:Y:S08]  /*0060*/  LDC R0, c[0x0][0x364] ;  /* 0x0000d900ff007b82 */ /* 0x000e300000000800 */
[----:B------:R-:W0:Y:S08]  /*0070*/  S2UR UR6, SR_CTAID.Y ;  /* 0x00000000000679c3 */ /* 0x000e300000002600 */
[----:B------:R-:W3:Y:S01]  /*0080*/  S2UR UR7, SR_CTAID.Z ;  /* 0x00000000000779c3 */ /* 0x000ee20000002700 */
[----:B-1----:R-:W-:-:S07]  /*0090*/  ISETP.NE.AND P0, PT, R3, R4, PT ;  /* 0x000000040300720c */ /* 0x002fce0003f05270 */
[----:B------:R-:W3:Y:S01]  /*00a0*/  LDC R2, c[0x0][0x368] ;  /* 0x0000da00ff027b82 */ /* 0x000ee20000000800 */
[----:B0-----:R-:W-:Y:S02]  /*00b0*/  IMAD R0, R0, UR6, R7 ;  /* 0x0000000600007c24 */ /* 0x001fe4000f8e0207 */
[----:B---3--:R-:W-:-:S04]  /*00c0*/  IMAD R2, R2, UR7, R9 ;  /* 0x0000000702027c24 */ /* 0x008fc8000f8e0209 */
[----:B------:R-:W-:-:S04]  /*00d0*/  IMAD R5, R2, R5, R0 ;  /* 0x0000000502057224 */ /* 0x000fc800078e0200 */
[----:B------:R-:W-:Y:S01]  /*00e0*/  IMAD R0, R5, R4, RZ ;  /* 0x0000000405007224 */ /* 0x000fe200078e02ff */
[----:B--2---:R-:W-:Y:S06]  /*00f0*/  @P0 BRA `(.L_x_12) ;  /* 0x0000000400b40947 */ /* 0x004fec0003800000 */
[C---:B------:R-:W-:Y:S01]  /*0100*/  ISETP.GE.AND P0, PT, R4.reuse, 0x2, PT ;  /* 0x000000020400780c */ /* 0x040fe20003f06270 */
[----:B------:R-:W-:Y:S01]  /*0110*/  IMAD.MOV.U32 R7, RZ, RZ, 0x3dc6b27f ;  /* 0x3dc6b27fff077424 */ /* 0x000fe200078e00ff */
[----:B------:R-:W-:Y:S01]  /*0120*/  LEA.HI R9, R4, R4, RZ, 0x1 ;  /* 0x0000000404097211 */ /* 0x000fe200078f08ff */
[----:B------:R-:W0:Y:S03]  /*0130*/  LDC.64 R12, c[0x0][0x380] ;  /* 0x0000e000ff0c7b82 */ /* 0x000e260000000a00 */
[----:B------:R-:W-:-:S04]  /*0140*/  SHF.R.S32.HI R9, RZ, 0x1, R9 ;  /* 0x00000001ff097819 */ /* 0x000fc80000011409 */
[----:B------:R-:W-:Y:S01]  /*0150*/  I2FP.F32.S32 R2, R9 ;  /* 0x0000000900027245 */ /* 0x000fe20000201400 */
[----:B------:R-:W1:Y:S04]  /*0160*/  LDC.64 R14, c[0x0][0x3b0] ;  /* 0x0000ec00ff0e7b82 */ /* 0x000e680000000a00 */
[----:B------:R-:W-:-:S04]  /*0170*/  @!P0 FMUL R2, R2, 8388608 ;  /* 0x4b00000002028820 */ /* 0x000fc80000400000 */
[----:B------:R-:W-:-:S05]  /*0180*/  VIADD R3, R2, 0xc0cafb0d ;  /* 0xc0cafb0d02037836 */ /* 0x000fca0000000000 */
[----:B------:R-:W-:-:S04]  /*0190*/  LOP3.LUT R5, R3, 0xff800000, RZ, 0xc0, !PT ;  /* 0xff80000003057812 */ /* 0x000fc800078ec0ff */
[----:B------:R-:W-:Y:S01]  /*01a0*/  I2FP.F32.S32 R4, R5 ;  /* 0x0000000500047245 */ /* 0x000fe20000201400 */
[----:B------:R-:W-:Y:S02]  /*01b0*/  IMAD.IADD R3, R2, 0x1, -R5 ;  /* 0x0000000102037824 */ /* 0x000fe400078e0a05 */
[----:B------:R-:W-:Y:S02]  /*01c0*/  IMAD.MOV.U32 R5, RZ, RZ, 0x7f800000 ;  /* 0x7f800000ff057424 */ /* 0x000fe400078e00ff */
[----:B------:R-:W-:-:S04]  /*01d0*/  FADD R6, R3, -1 ;  /* 0xbf80000003067421 */ /* 0x000fc80000000000 */
[----:B------:R-:W-:-:S04]  /*01e0*/  FFMA R3, R6, R7, -0.16845393180847167969 ;  /* 0xbe2c7f3006037423 */ /* 0x000fc80000000007 */
[----:B------:R-:W-:-:S04]  /*01f0*/  FFMA R3, R6, R3, 0.1716887056827545166 ;  /* 0x3e2fcf2a06037423 */ /* 0x000fc80000000003 */
[----:B------:R-:W-:-:S04]  /*0200*/  FFMA R3, R6, R3, -0.17900948226451873779 ;  /* 0xbe374e4306037423 */ /* 0x000fc80000000003 */
[----:B------:R-:W-:-:S04]  /*0210*/  FFMA R3, R6, R3, 0.20512372255325317383 ;  /* 0x3e520bf406037423 */ /* 0x000fc80000000003 */
[----:B------:R-:W-:-:S04]  /*0220*/  FFMA R3, R6, R3, -0.24046532809734344482 ;  /* 0xbe763c8b06037423 */ /* 0x000fc80000000003 */
[----:B------:R-:W-:-:S04]  /*0230*/  FFMA R3, R6, R3, 0.28857114911079406738 ;  /* 0x3e93bf9906037423 */ /* 0x000fc80000000003 */
[----:B------:R-:W-:-:S04]  /*0240*/  FFMA R3, R6, R3, -0.36067417263984680176 ;  /* 0xbeb8aa4906037423 */ /* 0x000fc80000000003 */
[----:B------:R-:W-:-:S04]  /*0250*/  FFMA R3, R6, R3, 0.48089820146560668945 ;  /* 0x3ef6384a06037423 */ /* 0x000fc80000000003 */
[----:B------:R-:W-:-:S04]  /*0260*/  FFMA R3, R6, R3, -0.72134751081466674805 ;  /* 0xbf38aa3b06037423 */ /* 0x000fc80000000003 */
[----:B------:R-:W-:Y:S01]  /*0270*/  FMUL R7, R6, R3 ;  /* 0x0000000306077220 */ /* 0x000fe20000400000 */
[----:B------:R-:W-:Y:S02]  /*0280*/  FSEL R3, RZ, -23, P0 ;  /* 0xc1b80000ff037808 */ /* 0x000fe40000000000 */
[----:B------:R-:W-:Y:S01]  /*0290*/  ISETP.GT.U32.AND P0, PT, R2, 0x7f7fffff, PT ;  /* 0x7f7fffff0200780c */ /* 0x000fe20003f04070 */
[----:B------:R-:W-:Y:S02]  /*02a0*/  FMUL R7, R6, R7 ;  /* 0x0000000706077220 */ /* 0x000fe40000400000 */
[----:B------:R-:W-:Y:S02]  /*02b0*/  FFMA R3, R4, 1.1920928955078125e-07, R3 ;  /* 0x3400000004037823 */ /* 0x000fe40000000003 */
[----:B------:R-:W-:-:S04]  /*02c0*/  FFMA R6, R6, 1.4426950216293334961, R7 ;  /* 0x3fb8aa3b06067823 */ /* 0x000fc80000000007 */
[----:B------:R-:W-:-:S04]  /*02d0*/  FADD R3, R3, R6 ;  /* 0x0000000603037221 */ /* 0x000fc80000000000 */
[C---:B------:R-:W-:Y:S01]  /*02e0*/  @P0 FFMA R3, R2.reuse, R5, +INF ;  /* 0x7f80000002030423 */ /* 0x040fe20000000005 */
[----:B------:R-:W-:Y:S01]  /*02f0*/  FSETP.NEU.AND P0, PT, R2, RZ, PT ;  /* 0x000000ff0200720b */ /* 0x000fe20003f0d000 */
[----:B------:R-:W2:Y:S03]  /*0300*/  LDC.64 R4, c[0x0][0x390] ;  /* 0x0000e400ff047b82 */ /* 0x000ea60000000a00 */
[----:B------:R-:W-:-:S04]  /*0310*/  FSEL R6, R3, -INF , P0 ;  /* 0xff80000003067808 */ /* 0x000fc80000000000 */
[----:B------:R-:W0:Y:S01]  /*0320*/  F2I.TRUNC.NTZ R11, R6 ;  /* 0x00000006000b7305 */ /* 0x000e22000020f100 */
[----:B------:R-:W-:Y:S01]  /*0330*/  FADD R7, R6, -1 ;  /* 0xbf80000006077421 */ /* 0x000fe20000000000 */
[----:B------:R-:W3:Y:S06]  /*0340*/  LDC.64 R2, c[0x0][0x388] ;  /* 0x0000e200ff027b82 */ /* 0x000eec0000000a00 */
[----:B------:R-:W2:Y:S01]  /*0350*/  F2I.TRUNC.NTZ R7, R7 ;  /* 0x0000000700077305 */ /* 0x000ea2000020f100 */
[----:B0-----:R-:W-:-:S06]  /*0360*/  IMAD.WIDE R12, R11, 0x8, R12 ;  /* 0x000000080b0c7825 */ /* 0x001fcc00078e020c */
[----:B------:R-:W4:Y:S01]  /*0370*/  LDG.E.64 R12, desc[UR4][R12.64] ;  /* 0x000000040c0c7981 */ /* 0x000f22000c1e1b00 */
[----:B--2---:R-:W-:-:S04]  /*0380*/  IMAD.WIDE R4, R7, 0x8, R4 ;  /* 0x0000000807047825 */ /* 0x004fc800078e0204 */
[----:B---3--:R-:W-:Y:S02]  /*0390*/  IMAD.WIDE R2, R11, 0x8, R2 ;  /* 0x000000080b027825 */ /* 0x008fe400078e0202 */
[----:B------:R-:W4:Y:S01]  /*03a0*/  LDG.E.64 R4, desc[UR4][R4.64] ;  /* 0x0000000404047981 */ /* 0x000f22000c1e1b00 */
[----:B------:R-:W0:Y:S01]  /*03b0*/  LDC.64 R10, c[0x0][0x398] ;  /* 0x0000e600ff0a7b82 */ /* 0x000e220000000a00 */
[----:B-1----:R-:W-:Y:S02]  /*03c0*/  IMAD.WIDE R14, R7, 0x8, R14 ;  /* 0x00000008070e7825 */ /* 0x002fe400078e020e */
[----:B------:R-:W2:Y:S04]  /*03d0*/  LDG.E.64 R2, desc[UR4][R2.64] ;  /* 0x0000000402027981 */ /* 0x000ea8000c1e1b00 */
[----:B------:R-:W2:Y:S01]  /*03e0*/  LDG.E.64 R14, desc[UR4][R14.64] ;  /* 0x000000040e0e7981 */ /* 0x000ea2000c1e1b00 */
[----:B------:R-:W-:-:S05]  /*03f0*/  IADD3 R17, PT, PT, R9, -0x1, R0 ;  /* 0xffffffff09117810 */ /* 0x000fca0007ffe000 */
[----:B0-----:R-:W-:-:S05]  /*0400*/  IMAD.WIDE R10, R17, 0x8, R10 ;  /* 0x00000008110a7825 */ /* 0x001fca00078e020a */
[----:B------:R-:W3:Y:S01]  /*0410*/  LDG.E.64 R18, desc[UR4][R10.64] ;  /* 0x000000040a127981 */ /* 0x000ee2000c1e1b00 */
[----:B------:R-:W-:-:S05]  /*0420*/  IMAD.WIDE R8, R9, 0x8, R10 ;  /* 0x0000000809087825 */ /* 0x000fca00078e020a */
[----:B------:R-:W5:Y:S01]  /*0430*/  LDG.E.64 R16, desc[UR4][R8.64] ;  /* 0x0000000408107981 */ /* 0x000f62000c1e1b00 */
[----:B------:R-:W-:Y:S01]  /*0440*/  IMAD.MOV.U32 R20, RZ, RZ, 0x1 ;  /* 0x00000001ff147424 */ /* 0x000fe200078e00ff */
[----:B------:R-:W-:Y:S01]  /*0450*/  BSSY.RECONVERGENT B0, `(.L_x_13) ;  /* 0x000001a000007945 */ /* 0x000fe20003800200 */
[----:B----4-:R-:W-:-:S08]  /*0460*/  DMUL R6, R4, R12 ;  /* 0x0000000c04067228 */ /* 0x010fd00000000000 */
[----:B--2---:R-:W-:-:S06]  /*0470*/  DFMA R6, R2, R14, -R6 ;  /* 0x0000000e0206722b */ /* 0x004fcc0000000806 */
[----:B------:R-:W0:Y:S02]  /*0480*/  MUFU.RCP64H R21, R7 ;  /* 0x0000000700157308 */ /* 0x000e240000001800 */
[----:B0-----:R-:W-:-:S08]  /*0490*/  DFMA R22, -R6, R20, 1 ;  /* 0x3ff000000616742b */ /* 0x001fd00000000114 */
[----:B------:R-:W-:-:S08]  /*04a0*/  DFMA R22, R22, R22, R22 ;  /* 0x000000161616722b */ /* 0x000fd00000000016 */
[----:B------:R-:W-:Y:S02]  /*04b0*/  DFMA R22, R20, R22, R20 ;  /* 0x000000161416722b */ /* 0x000fe40000000014 */
[----:B-----5:R-:W-:-:S06]  /*04c0*/  DMUL R4, R4, R16 ;  /* 0x0000001004047228 */ /* 0x020fcc0000000000 */
[----:B------:R-:W-:Y:S02]  /*04d0*/  DFMA R20, -R6, R22, 1 ;  /* 0x3ff000000614742b */ /* 0x000fe40000000116 */
[----:B---3--:R-:W-:-:S06]  /*04e0*/  DFMA R4, R18, R2, -R4 ;  /* 0x000000021204722b */ /* 0x008fcc0000000804 */
[----:B------:R-:W-:-:S08]  /*04f0*/  DFMA R20, R22, R20, R22 ;  /* 0x000000141614722b */ /* 0x000fd00000000016 */
[----:B------:R-:W-:-:S08]  /*0500*/  DMUL R2, R4, R20 ;  /* 0x0000001404027228 */ /* 0x000fd00000000000 */
[----:B------:R-:W-:-:S08]  /*0510*/  DFMA R22, -R6, R2, R4 ;  /* 0x000000020616722b */ /* 0x000fd00000000104 */
[----:B------:R-:W-:Y:S01]  /*0520*/  DFMA R2, R20, R22, R2 ;  /* 0x000000161402722b */ /* 0x000fe20000000002 */
[----:B------:R-:W-:-:S09]  /*0530*/  FSETP.GEU.AND P1, PT, |R5|, 6.5827683646048100446e-37, PT ;  /* 0x036000000500780b */ /* 0x000fd20003f2e200 */
[----:B------:R-:W-:-:S05]  /*0540*/  FFMA R0, RZ, R7, R3 ;  /* 0x00000007ff007223 */ /* 0x000fca0000000003 */
[----:B------:R-:W-:-:S13]  /*0550*/  FSETP.GT.AND P0, PT, |R0|, 1.469367938527859385e-39, PT ;  /* 0x001000000000780b */ /* 0x000fda0003f04200 */
[----:B------:R-:W-:Y:S05]  /*0560*/  @P0 BRA P1, `(.L_x_14) ;  /* 0x0000000000200947 */ /* 0x000fea0000800000 */
[----:B------:R-:W-:Y:S01]  /*0570*/  MOV R24, R4 ;  /* 0x0000000400187202 */ /* 0x000fe20000000f00 */
[----:B------:R-:W-:Y:S01]  /*0580*/  IMAD.MOV.U32 R25, RZ, RZ, R5 ;  /* 0x000000ffff197224 */ /* 0x000fe200078e0005 */
[----:B------:R-:W-:Y:S01]  /*0590*/  MOV R0, 0x5d0 ;  /* 0x000005d000007802 */ /* 0x000fe20000000f00 */
[----:B------:R-:W-:Y:S02]  /*05a0*/  IMAD.MOV.U32 R22, RZ, RZ, R6 ;  /* 0x000000ffff167224 */ /* 0x000fe400078e0006 */
[----:B------:R-:W-:-:S07]  /*05b0*/  IMAD.MOV.U32 R23, RZ, RZ, R7 ;  /* 0x000000ffff177224 */ /* 0x000fce00078e0007 */
[----:B------:R-:W-:Y:S05]  /*05c0*/  CALL.REL.NOINC `($__internal_1_$__cuda_sm20_div_rn_f64_full) ;  /* 0x0000000800547944 */ /* 0x000fea0003c00000 */
[----:B------:R-:W-:Y:S02]  /*05d0*/  IMAD.MOV.U32 R2, RZ, RZ, R26 ;  /* 0x000000ffff027224 */ /* 0x000fe400078e001a */
[----:B------:R-:W-:-:S07]  /*05e0*/  IMAD.MOV.U32 R3, RZ, RZ, R27 ;  /* 0x000000ffff037224 */ /* 0x000fce00078e001b */
.L_x_14:
[----:B------:R-:W-:Y:S05]  /*05f0*/  BSYNC.RECONVERGENT B0 ;  /* 0x0000000000007941 */ /* 0x000fea0003800200 */
.L_x_13:
[----:B------:R-:W0:Y:S01]  /*0600*/  MUFU.RCP64H R5, R7 ;  /* 0x0000000700057308 */ /* 0x000e220000001800 */
[----:B------:R-:W-:Y:S01]  /*0610*/  MOV R4, 0x1 ;  /* 0x0000000100047802 */ /* 0x000fe20000000f00 */
[----:B------:R-:W-:Y:S01]  /*0620*/  DMUL R12, R18, R12 ;  /* 0x0000000c120c7228 */ /* 0x000fe20000000000 */
[----:B------:R-:W-:Y:S07]  /*0630*/  BSSY.RECONVERGENT B0, `(.L_x_15) ;  /* 0x0000016000007945 */ /* 0x000fee0003800200 */
[----:B------:R-:W-:-:S02]  /*0640*/  DFMA R12, R16, R14, -R12 ;  /* 0x0000000e100c722b */ /* 0x000fc4000000080c */
[----:B0-----:R-:W-:-:S08]  /*0650*/  DFMA R20, -R6, R4, 1 ;  /* 0x3ff000000614742b */ /* 0x001fd00000000104 */
[----:B------:R-:W-:Y:S01]  /*0660*/  FSETP.GEU.AND P1, PT, |R13|, 6.5827683646048100446e-37, PT ;  /* 0x036000000d00780b */ /* 0x000fe20003f2e200 */
[----:B------:R-:W-:-:S08]  /*0670*/  DFMA R20, R20, R20, R20 ;  /* 0x000000141414722b */ /* 0x000fd00000000014 */
[----:B------:R-:W-:-:S08]  /*0680*/  DFMA R20, R4, R20, R4 ;  /* 0x000000140414722b */ /* 0x000fd00000000004 */
[----:B------:R-:W-:-:S08]  /*0690*/  DFMA R4, -R6, R20, 1 ;  /* 0x3ff000000604742b */ /* 0x000fd00000000114 */
[----:B------:R-:W-:-:S08]  /*06a0*/  DFMA R20, R20, R4, R20 ;  /* 0x000000041414722b */ /* 0x000fd00000000014 */
[----:B------:R-:W-:-:S08]  /*06b0*/  DMUL R4, R20, R12 ;  /* 0x0000000c14047228 */ /* 0x000fd00000000000 */
[----:B------:R-:W-:-:S08]  /*06c0*/  DFMA R14, -R6, R4, R12 ;  /* 0x00000004060e722b */ /* 0x000fd0000000010c */
[----:B------:R-:W-:-:S10]  /*06d0*/  DFMA R4, R20, R14, R4 ;  /* 0x0000000e1404722b */ /* 0x000fd40000000004 */
[----:B------:R-:W-:-:S05]  /*06e0*/  FFMA R0, RZ, R7, R5 ;  /* 0x00000007ff007223 */ /* 0x000fca0000000005 */
[----:B------:R-:W-:-:S13]  /*06f0*/  FSETP.GT.AND P0, PT, |R0|, 1.469367938527859385e-39, PT ;  /* 0x001000000000780b */ /* 0x000fda0003f04200 */
[----:B------:R-:W-:Y:S05]  /*0700*/  @P0 BRA P1, `(.L_x_16) ;  /* 0x0000000000200947 */ /* 0x000fea0000800000 */
[----:B------:R-:W-:Y:S01]  /*0710*/  IMAD.MOV.U32 R24, RZ, RZ, R12 ;  /* 0x000000ffff187224 */ /* 0x000fe200078e000c */
[----:B------:R-:W-:Y:S01]  /*0720*/  MOV R0, 0x770 ;  /* 0x0000077000007802 */ /* 0x000fe20000000f00 */
[----:B------:R-:W-:Y:S02]  /*0730*/  IMAD.MOV.U32 R25, RZ, RZ, R13 ;  /* 0x000000ffff197224 */ /* 0x000fe400078e000d */
[----:B------:R-:W-:Y:S02]  /*0740*/  IMAD.MOV.U32 R22, RZ, RZ, R6 ;  /* 0x000000ffff167224 */ /* 0x000fe400078e0006 */
[----:B------:R-:W-:-:S07]  /*0750*/  IMAD.MOV.U32 R23, RZ, RZ, R7 ;  /* 0x000000ffff177224 */ /* 0x000fce00078e0007 */
[----:B------:R-:W-:Y:S05]  /*0760*/  CALL.REL.NOINC `($__internal_1_$__cuda_sm20_div_rn_f64_full) ;  /* 0x0000000400ec7944 */ /* 0x000fea0003c00000 */
[----:B------:R-:W-:Y:S01]  /*0770*/  MOV R4, R26 ;  /* 0x0000001a00047202 */ /* 0x000fe20000000f00 */
[----:B------:R-:W-:-:S07]  /*0780*/  IMAD.MOV.U32 R5, RZ, RZ, R27 ;  /* 0x000000ffff057224 */ /* 0x000fce00078e001b */
.L_x_16:
[----:B------:R-:W-:Y:S05]  /*0790*/  BSYNC.RECONVERGENT B0 ;  /* 0x0000000000007941 */ /* 0x000fea0003800200 */
.L_x_15:
[----:B------:R-:W-:Y:S04]  /*07a0*/  STG.E.64 desc[UR4][R10.64], R2 ;  /* 0x000000020a007986 */ /* 0x000fe8000c101b04 */
[----:B------:R-:W-:Y:S01]  /*07b0*/  STG.E.64 desc[UR4][R8.64], R4 ;  /* 0x0000000408007986 */ /* 0x000fe2000c101b04 */
[----:B------:R-:W-:Y:S05]  /*07c0*/  EXIT ;  /* 0x000000000000794d */ /* 0x000fea0003800000 */
.L_x_12:
[----:B------:R-:W-:Y:S01]  /*07d0*/  ISETP.GE.AND P0, PT, R3, 0x1, PT ;  /* 0x000000010300780c */ /* 0x000fe20003f06270 */
[----:B------:R-:W-:Y:S01]  /*07e0*/  IMAD.MOV.U32 R7, RZ, RZ, 0x3dc6b27f ;  /* 0x3dc6b27fff077424 */ /* 0x000fe200078e00ff */
[----:B------:R-:W-:Y:S01]  /*07f0*/  I2FP.F32.S32 R5, R3 ;  /* 0x0000000300057245 */ /* 0x000fe20000201400 */
[----:B------:R-:W0:Y:S01]  /*0800*/  S2R R10, SR_TID.X ;  /* 0x00000000000a7919 */ /* 0x000e220000002100 */
[----:B------:R-:W0:Y:S01]  /*0810*/  LDCU UR6, c[0x0][0x360] ;  /* 0x00006c00ff0677ac */ /* 0x000e220008000800 */
[----:B------:R-:W0:Y:S08]  /*0820*/  S2R R11, SR_CTAID.X ;  /* 0x00000000000b7919 */ /* 0x000e300000002500 */
[----:B------:R-:W-:-:S04]  /*0830*/  @!P0 FMUL R5, R5, 8388608 ;  /* 0x4b00000005058820 */ /* 0x000fc80000400000 */
[----:B------:R-:W-:-:S05]  /*0840*/  VIADD R2, R5, 0xc0cafb0d ;  /* 0xc0cafb0d05027836 */ /* 0x000fca0000000000 */
[----:B------:R-:W-:-:S05]  /*0850*/  LOP3.LUT R6, R2, 0xff800000, RZ, 0xc0, !PT ;  /* 0xff80000002067812 */ /* 0x000fca00078ec0ff */
[----:B------:R-:W-:-:S04]  /*0860*/  IMAD.IADD R2, R5, 0x1, -R6 ;  /* 0x0000000105027824 */ /* 0x000fc800078e0a06 */
[----:B------:R-:W-:Y:S01]  /*0870*/  FADD R8, R2, -1 ;  /* 0xbf80000002087421 */ /* 0x000fe20000000000 */
[----:B------:R-:W-:Y:S02]  /*0880*/  FSEL R2, RZ, -23, P0 ;  /* 0xc1b80000ff027808 */ /* 0x000fe40000000000 */
[----:B------:R-:W-:Y:S01]  /*0890*/  ISETP.GT.U32.AND P0, PT, R5, 0x7f7fffff, PT ;  /* 0x7f7fffff0500780c */ /* 0x000fe20003f04070 */
        /* <DEDUP_REMOVED lines=9> */
[C---:B------:R-:W-:Y:S01]  /*0930*/  FMUL R9, R8.reuse, R7 ;  /* 0x0000000708097220 */ /* 0x040fe20000400000 */
[----:B------:R-:W-:Y:S02]  /*0940*/  I2FP.F32.S32 R7, R6 ;  /* 0x0000000600077245 */ /* 0x000fe40000201400 */
[----:B------:R-:W-:Y:S01]  /*0950*/  MOV R6, 0x7f800000 ;  /* 0x7f80000000067802 */ /* 0x000fe20000000f00 */
[C---:B------:R-:W-:Y:S02]  /*0960*/  FMUL R9, R8.reuse, R9 ;  /* 0x0000000908097220 */ /* 0x040fe40000400000 */
[----:B------:R-:W-:Y:S02]  /*0970*/  FFMA R2, R7, 1.1920928955078125e-07, R2 ;  /* 0x3400000007027823 */ /* 0x000fe40000000002 */
[----:B------:R-:W-:-:S04]  /*0980*/  FFMA R9, R8, 1.4426950216293334961, R9 ;  /* 0x3fb8aa3b08097823 */ /* 0x000fc80000000009 */
[----:B------:R-:W-:Y:S01]  /*0990*/  FADD R9, R2, R9 ;  /* 0x0000000902097221 */ /* 0x000fe20000000000 */
[----:B------:R-:W-:Y:S01]  /*09a0*/  @P0 FFMA R9, R5, R6, +INF ;  /* 0x7f80000005090423 */ /* 0x000fe20000000006 */
[----:B0-----:R-:W-:Y:S01]  /*09b0*/  IMAD R2, R11, UR6, R10 ;  /* 0x000000060b027c24 */ /* 0x001fe2000f8e020a */
[----:B------:R-:W-:Y:S02]  /*09c0*/  FSETP.NEU.AND P0, PT, R5, RZ, PT ;  /* 0x000000ff0500720b */ /* 0x000fe40003f0d000 */
[----:B------:R-:W-:Y:S01]  /*09d0*/  FADD R9, R9, -1 ;  /* 0xbf80000009097421 */ /* 0x000fe20000000000 */
[C---:B------:R-:W-:Y:S01]  /*09e0*/  IMAD R14, R2.reuse, R3, RZ ;  /* 0x00000003020e7224 */ /* 0x040fe200078e02ff */
[----:B------:R-:W-:-:S03]  /*09f0*/  ISETP.NE.AND P1, PT, R2, RZ, PT ;  /* 0x000000ff0200720c */ /* 0x000fc60003f25270 */
[----:B------:R-:W-:Y:S02]  /*0a00*/  FSEL R2, R9, -INF , P0 ;  /* 0xff80000009027808 */ /* 0x000fe40000000000 */
[----:B------:R-:W-:-:S04]  /*0a10*/  IADD3 R7, PT, PT, R14, -0x1, R3 ;  /* 0xffffffff0e077810 */ /* 0x000fc80007ffe003 */
[----:B------:R-:W0:Y:S01]  /*0a20*/  F2I.TRUNC.NTZ R2, R2 ;  /* 0x0000000200027305 */ /* 0x000e22000020f100 */
[----:B------:R-:W-:-:S03]  /*0a30*/  IMAD.IADD R5, R0, 0x1, R7 ;  /* 0x0000000100057824 */ /* 0x000fc600078e0207 */
[----:B------:R-:W-:Y:S05]  /*0a40*/  @P1 BRA `(.L_x_17) ;  /* 0x0000000000681947 */ /* 0x000fea0003800000 */
[----:B------:R-:W0:Y:S01]  /*0a50*/  LDC.64 R12, c[0x0][0x3b8] ;  /* 0x0000ee00ff0c7b82 */ /* 0x000e220000000a00 */
[----:B------:R-:W1:Y:S01]  /*0a60*/  LDCU.64 UR6, c[0x0][0x398] ;  /* 0x00007300ff0677ac */ /* 0x000e620008000a00 */
[-C--:B------:R-:W-:Y:S02]  /*0a70*/  LEA.HI R4, R3, R3.reuse, RZ, 0x1 ;  /* 0x0000000303047211 */ /* 0x080fe400078f08ff */
[----:B------:R-:W-:Y:S02]  /*0a80*/  IADD3 R14, P0, P1, R0, R3, R14 ;  /* 0x00000003000e7210 */ /* 0x000fe4000791e00e */
[----:B------:R-:W-:Y:S02]  /*0a90*/  SHF.R.S32.HI R9, RZ, 0x1f, R3 ;  /* 0x0000001fff097819 */ /* 0x000fe40000011403 */
[----:B------:R-:W2:Y:S01]  /*0aa0*/  LDC.64 R10, c[0x0][0x398] ;  /* 0x0000e600ff0a7b82 */ /* 0x000ea20000000a00 */
[----:B------:R-:W-:Y:S02]  /*0ab0*/  SHF.R.S32.HI R0, RZ, 0x1f, R0 ;  /* 0x0000001fff007819 */ /* 0x000fe40000011400 */
[----:B------:R-:W-:-:S02]  /*0ac0*/  SHF.R.S32.HI R3, RZ, 0x1, R4 ;  /* 0x00000001ff037819 */ /* 0x000fc40000011404 */
[----:B------:R-:W-:-:S03]  /*0ad0*/  IADD3.X R15, PT, PT, R0, R9, RZ, P0, P1 ;  /* 0x00000009000f7210 */ /* 0x000fc600007e24ff */
[----:B------:R-:W3:Y:S01]  /*0ae0*/  LDC.64 R6, c[0x0][0x3a8] ;  /* 0x0000ea00ff067b82 */ /* 0x000ee20000000a00 */
[----:B------:R-:W-:Y:S01]  /*0af0*/  IMAD.IADD R9, R5, 0x1, -R3 ;  /* 0x0000000105097824 */ /* 0x000fe200078e0a03 */
[----:B-1----:R-:W-:-:S04]  /*0b00*/  LEA R4, P0, R14, UR6, 0x3 ;  /* 0x000000060e047c11 */ /* 0x002fc8000f8018ff */
[----:B------:R-:W-:Y:S01]  /*0b10*/  LEA.HI.X R5, R14, UR7, R15, 0x3, P0 ;  /* 0x000000070e057c11 */ /* 0x000fe200080f1c0f */
[----:B0-----:R-:W-:-:S06]  /*0b20*/  IMAD.WIDE R12, R2, 0x8, R12 ;  /* 0x00000008020c7825 */ /* 0x001fcc00078e020c */
[----:B------:R-:W4:Y:S01]  /*0b30*/  LDG.E.64 R12, desc[UR4][R12.64] ;  /* 0x000000040c0c7981 */ /* 0x000f22000c1e1b00 */
[----:B--2---:R-:W-:-:S03]  /*0b40*/  IMAD.WIDE R10, R9, 0x8, R10 ;  /* 0x00000008090a7825 */ /* 0x004fc600078e020a */
[----:B------:R-:W4:Y:S04]  /*0b50*/  LDG.E.64 R8, desc[UR4][R4.64+-0x8] ;  /* 0xfffff80404087981 */ /* 0x000f28000c1e1b00 */
[----:B------:R-:W4:Y:S01]  /*0b60*/  LDG.E.64 R10, desc[UR4][R10.64] ;  /* 0x000000040a0a7981 */ /* 0x000f22000c1e1b00 */
[----:B---3--:R-:W-:-:S04]  /*0b70*/  IMAD.WIDE R6, R2, 0x8, R6 ;  /* 0x0000000802067825 */ /* 0x008fc800078e0206 */
[----:B------:R-:W-:Y:S02]  /*0b80*/  IMAD.WIDE R2, R3, 0x8, R4 ;  /* 0x0000000803027825 */ /* 0x000fe400078e0204 */
[----:B------:R-:W2:Y:S04]  /*0b90*/  LDG.E.64 R6, desc[UR4][R6.64] ;  /* 0x0000000406067981 */ /* 0x000ea8000c1e1b00 */
[----:B------:R-:W2:Y:S01]  /*0ba0*/  LDG.E.64 R2, desc[UR4][R2.64+-0x8] ;  /* 0xfffff80402027981 */ /* 0x000ea2000c1e1b00 */
[----:B----4-:R-:W-:-:S08]  /*0bb0*/  DFMA R8, -R10, R12, R8 ;  /* 0x0000000c0a08722b */ /* 0x010fd00000000108 */
[----:B--2---:R-:W-:-:S07]  /*0bc0*/  DFMA R8, -R2, R6, R8 ;  /* 0x000000060208722b */ /* 0x004fce0000000108 */
[----:B------:R-:W-:Y:S01]  /*0bd0*/  STG.E.64 desc[UR4][R4.64+-0x8], R8 ;  /* 0xfffff80804007986 */ /* 0x000fe2000c101b04 */
[----:B------:R-:W-:Y:S05]  /*0be0*/  EXIT ;  /* 0x000000000000794d */ /* 0x000fea0003800000 */
.L_x_17:
[----:B------:R-:W-:-:S05]  /*0bf0*/  VIADD R4, R4, 0xffffffff ;  /* 0xffffffff04047836 */ /* 0x000fca0000000000 */
[----:B------:R-:W-:-:S13]  /*0c00*/  ISETP.NE.AND P0, PT, R7, R4, PT ;  /* 0x000000040700720c */ /* 0x000fda0003f05270 */
[----:B------:R-:W-:Y:S05]  /*0c10*/  @P0 BRA `(.L_x_18) ;  /* 0x0000000000540947 */ /* 0x000fea0003800000 */
[----:B------:R-:W0:Y:S01]  /*0c20*/  LDC.64 R8, c[0x0][0x3c0] ;  /* 0x0000f000ff087b82 */ /* 0x000e220000000a00 */
[----:B------:R-:W1:Y:S01]  /*0c30*/  LDCU.64 UR6, c[0x0][0x398] ;  /* 0x00007300ff0677ac */ /* 0x000e620008000a00 */
[----:B------:R-:W-:Y:S02]  /*0c40*/  SHF.R.S32.HI R11, RZ, 0x1f, R0 ;  /* 0x0000001fff0b7819 */ /* 0x000fe40000011400 */
[-CC-:B------:R-:W-:Y:S02]  /*0c50*/  IADD3 R13, P0, P1, R0, R3.reuse, R14.reuse ;  /* 0x00000003000d7210 */ /* 0x180fe4000791e00e */
[----:B------:R-:W-:Y:S02]  /*0c60*/  LEA.HI R0, R3, R3, RZ, 0x1 ;  /* 0x0000000303007211 */ /* 0x000fe400078f08ff */
[----:B------:R-:W2:Y:S01]  /*0c70*/  LDC.64 R6, c[0x0][0x398] ;  /* 0x0000e600ff067b82 */ /* 0x000ea20000000a00 */
[----:B------:R-:W-:Y:S02]  /*0c80*/  SHF.R.S32.HI R14, RZ, 0x1f, R14 ;  /* 0x0000001fff0e7819 */ /* 0x000fe4000001140e */
[----:B------:R-:W-:-:S02]  /*0c90*/  SHF.R.S32.HI R3, RZ, 0x1f, R3 ;  /* 0x0000001fff037819 */ /* 0x000fc40000011403 */
[----:B------:R-:W-:Y:S02]  /*0ca0*/  SHF.R.S32.HI R0, RZ, 0x1, R0 ;  /* 0x00000001ff007819 */ /* 0x000fe40000011400 */
[----:B------:R-:W-:-:S03]  /*0cb0*/  IADD3.X R14, PT, PT, R11, R3, R14, P0, P1 ;  /* 0x000000030b0e7210 */ /* 0x000fc600007e240e */
[----:B------:R-:W-:Y:S01]  /*0cc0*/  IMAD.IADD R3, R5, 0x1, -R0 ;  /* 0x0000000105037824 */ /* 0x000fe200078e0a00 */
[----:B-1----:R-:W-:-:S04]  /*0cd0*/  LEA R4, P0, R13, UR6, 0x3 ;  /* 0x000000060d047c11 */ /* 0x002fc8000f8018ff */
[----:B------:R-:W-:Y:S01]  /*0ce0*/  LEA.HI.X R5, R13, UR7, R14, 0x3, P0 ;  /* 0x000000070d057c11 */ /* 0x000fe200080f1c0e */
[----:B0-----:R-:W-:-:S06]  /*0cf0*/  IMAD.WIDE R8, R2, 0x8, R8 ;  /* 0x0000000802087825 */ /* 0x001fcc00078e0208 */
[----:B------:R-:W3:Y:S01]  /*0d00*/  LDG.E.64 R8, desc[UR4][R8.64] ;  /* 0x0000000408087981 */ /* 0x000ee2000c1e1b00 */
[----:B--2---:R-:W-:-:S03]  /*0d10*/  IMAD.WIDE R6, R3, 0x8, R6 ;  /* 0x0000000803067825 */ /* 0x004fc600078e0206 */
[----:B------:R-:W3:Y:S04]  /*0d20*/  LDG.E.64 R2, desc[UR4][R4.64+-0x8] ;  /* 0xfffff80404027981 */ /* 0x000ee8000c1e1b00 */
[----:B------:R-:W3:Y:S02]  /*0d30*/  LDG.E.64 R6, desc[UR4][R6.64] ;  /* 0x0000000406067981 */ /* 0x000ee4000c1e1b00 */
[----:B---3--:R-:W-:-:S07]  /*0d40*/  DFMA R2, -R6, R8, R2 ;  /* 0x000000080602722b */ /* 0x008fce0000000102 */
[----:B------:R-:W-:Y:S01]  /*0d50*/  STG.E.64 desc[UR4][R4.64+-0x8], R2 ;  /* 0xfffff80204007986 */ /* 0x000fe2000c101b04 */
[----:B------:R-:W-:Y:S05]  /*0d60*/  EXIT ;  /* 0x000000000000794d */ /* 0x000fea0003800000 */
.L_x_18:
[----:B------:R-:W0:Y:S01]  /*0d70*/  LDC.64 R10, c[0x0][0x3a0] ;  /* 0x0000e800ff0a7b82 */ /* 0x000e220000000a00 */
[----:B------:R-:W1:Y:S01]  /*0d80*/  LDCU.64 UR6, c[0x0][0x398] ;  /* 0x00007300ff0677ac */ /* 0x000e620008000a00 */
[-C--:B------:R-:W-:Y:S02]  /*0d90*/  LEA.HI R12, R3, R3.reuse, RZ, 0x1 ;  /* 0x00000003030c7211 */ /* 0x080fe400078f08ff */
[----:B------:R-:W-:Y:S02]  /*0da0*/  SHF.R.S32.HI R4, RZ, 0x1f, R0 ;  /* 0x0000001fff047819 */ /* 0x000fe40000011400 */
[--C-:B------:R-:W-:Y:S02]  /*0db0*/  IADD3 R0, P0, P1, R0, R3, R14.reuse ;  /* 0x0000000300007210 */ /* 0x100fe4000791e00e */
[----:B------:R-:W2:Y:S01]  /*0dc0*/  LDC.64 R8, c[0x0][0x398] ;  /* 0x0000e600ff087b82 */ /* 0x000ea20000000a00 */
[----:B------:R-:W-:Y:S02]  /*0dd0*/  SHF.R.S32.HI R13, RZ, 0x1f, R14 ;  /* 0x0000001fff0d7819 */ /* 0x000fe4000001140e */
[----:B------:R-:W-:-:S02]  /*0de0*/  SHF.R.S32.HI R3, RZ, 0x1f, R3 ;  /* 0x0000001fff037819 */ /* 0x000fc40000011403 */
[----:B------:R-:W-:Y:S02]  /*0df0*/  SHF.R.S32.HI R18, RZ, 0x1, R12 ;  /* 0x00000001ff127819 */ /* 0x000fe4000001140c */
[----:B------:R-:W-:Y:S01]  /*0e00*/  IADD3.X R3, PT, PT, R4, R3, R13, P0, P1 ;  /* 0x0000000304037210 */ /* 0x000fe200007e240d */
[----:B------:R-:W3:Y:S01]  /*0e10*/  LDC.64 R6, c[0x0][0x3a8] ;  /* 0x0000ea00ff067b82 */ /* 0x000ee20000000a00 */
[----:B------:R-:W-:Y:S02]  /*0e20*/  IADD3 R15, PT, PT, R5, -R18, RZ ;  /* 0x80000012050f7210 */ /* 0x000fe40007ffe0ff */
[----:B-1----:R-:W-:-:S04]  /*0e30*/  LEA R4, P0, R0, UR6, 0x3 ;  /* 0x0000000600047c11 */ /* 0x002fc8000f8018ff */
[----:B------:R-:W-:Y:S01]  /*0e40*/  LEA.HI.X R5, R0, UR7, R3, 0x3, P0 ;  /* 0x0000000700057c11 */ /* 0x000fe200080f1c03 */
[----:B0-----:R-:W-:-:S04]  /*0e50*/  IMAD.WIDE R10, R2, 0x8, R10 ;  /* 0x00000008020a7825 */ /* 0x001fc800078e020a */
[----:B------:R-:W4:Y:S01]  /*0e60*/  LDG.E.64 R12, desc[UR4][R4.64+-0x8] ;  /* 0xfffff804040c7981 */ /* 0x000f22000c1e1b00 */
[----:B--2---:R-:W-:-:S03]  /*0e70*/  IMAD.WIDE R14, R15, 0x8, R8 ;  /* 0x000000080f0e7825 */ /* 0x004fc600078e0208 */
[----:B------:R-:W4:Y:S04]  /*0e80*/  LDG.E.64 R10, desc[UR4][R10.64] ;  /* 0x000000040a0a7981 */ /* 0x000f28000c1e1b00 */
[----:B------:R-:W4:Y:S01]  /*0e90*/  LDG.E.64 R8, desc[UR4][R14.64] ;  /* 0x000000040e087981 */ /* 0x000f22000c1e1b00 */
[----:B---3--:R-:W-:-:S04]  /*0ea0*/  IMAD.WIDE R16, R2, 0x8, R6 ;  /* 0x0000000802107825 */ /* 0x008fc800078e0206 */
[----:B------:R-:W-:Y:S01]  /*0eb0*/  IMAD.WIDE R2, R18, 0x8, R4 ;  /* 0x0000000812027825 */ /* 0x000fe200078e0204 */
[----:B------:R-:W2:Y:S05]  /*0ec0*/  LDG.E.64 R6, desc[UR4][R16.64] ;  /* 0x0000000410067981 */ /* 0x000eaa000c1e1b00 */
[----:B------:R-:W2:Y:S01]  /*0ed0*/  LDG.E.64 R2, desc[UR4][R2.64+-0x8] ;  /* 0xfffff80402027981 */ /* 0x000ea2000c1e1b00 */
[----:B----4-:R-:W-:-:S08]  /*0ee0*/  DFMA R8, -R8, R10, R12 ;  /* 0x0000000a0808722b */ /* 0x010fd0000000010c */
[----:B--2---:R-:W-:-:S07]  /*0ef0*/  DFMA R6, -R2, R6, R8 ;  /* 0x000000060206722b */ /* 0x004fce0000000108 */
[----:B------:R-:W-:Y:S01]  /*0f00*/  STG.E.64 desc[UR4][R4.64+-0x8], R6 ;  /* 0xfffff80604007986 */ /* 0x000fe2000c101b04 */
[----:B------:R-:W-:Y:S05]  /*0f10*/  EXIT ;  /* 0x000000000000794d */ /* 0x000fea0003800000 */
        .weak           $__internal_1_$__cuda_sm20_div_rn_f64_full
        .type           $__internal_1_$__cuda_sm20_div_rn_f64_full,@function
        .size           $__internal_1_$__cuda_sm20_div_rn_f64_full,(.L_x_79 - $__internal_1_$__cuda_sm20_div_rn_f64_full)
$__internal_1_$__cuda_sm20_div_rn_f64_full:
[C---:B------:R-:W-:Y:S01]  /*0f20*/  FSETP.GEU.AND P0, PT, |R23|.reuse, 1.469367938527859385e-39, PT ;  /* 0x001000001700780b */ /* 0x040fe20003f0e200 */
[----:B------:R-:W-:Y:S01]  /*0f30*/  IMAD.MOV.U32 R26, RZ, RZ, 0x1 ;  /* 0x00000001ff1a7424 */ /* 0x000fe200078e00ff */
[----:B------:R-:W-:Y:S01]  /*0f40*/  LOP3.LUT R20, R23, 0x800fffff, RZ, 0xc0, !PT ;  /* 0x800fffff17147812 */ /* 0x000fe200078ec0ff */
[----:B------:R-:W-:Y:S01]  /*0f50*/  IMAD.MOV.U32 R33, RZ, RZ, 0x1ca00000 ;  /* 0x1ca00000ff217424 */ /* 0x000fe200078e00ff */
[C---:B------:R-:W-:Y:S01]  /*0f60*/  FSETP.GEU.AND P2, PT, |R25|.reuse, 1.469367938527859385e-39, PT ;  /* 0x001000001900780b */ /* 0x040fe20003f4e200 */
[----:B------:R-:W-:Y:S01]  /*0f70*/  BSSY.RECONVERGENT B1, `(.L_x_19) ;  /* 0x0000052000017945 */ /* 0x000fe20003800200 */
[----:B------:R-:W-:Y:S01]  /*0f80*/  LOP3.LUT R21, R20, 0x3ff00000, RZ, 0xfc, !PT ;  /* 0x3ff0000014157812 */ /* 0x000fe200078efcff */
[----:B------:R-:W-:Y:S01]  /*0f90*/  IMAD.MOV.U32 R20, RZ, RZ, R22 ;  /* 0x000000ffff147224 */ /* 0x000fe200078e0016 */
[----:B------:R-:W-:Y:S02]  /*0fa0*/  LOP3.LUT R32, R25, 0x7ff00000, RZ, 0xc0, !PT ;  /* 0x7ff0000019207812 */ /* 0x000fe400078ec0ff */
[----:B------:R-:W-:-:S03]  /*0fb0*/  LOP3.LUT R35, R23, 0x7ff00000, RZ, 0xc0, !PT ;  /* 0x7ff0000017237812 */ /* 0x000fc600078ec0ff */
[----:B------:R-:W-:Y:S01]  /*0fc0*/  @!P0 DMUL R20, R22, 8.98846567431157953865e+307 ;  /* 0x7fe0000016148828 */ /* 0x000fe20000000000 */
[C---:B------:R-:W-:Y:S01]  /*0fd0*/  ISETP.GE.U32.AND P1, PT, R32.reuse, R35, PT ;  /* 0x000000232000720c */ /* 0x040fe20003f26070 */
[----:B------:R-:W-:Y:S02]  /*0fe0*/  IMAD.MOV.U32 R34, RZ, RZ, R32 ;  /* 0x000000ffff227224 */ /* 0x000fe400078e0020 */
[----:B------:R-:W-:Y:S02]  /*0ff0*/  @!P2 LOP3.LUT R29, R23, 0x7ff00000, RZ, 0xc0, !PT ;  /* 0x7ff00000171da812 */ /* 0x000fe400078ec0ff */
[----:B------:R-:W0:Y:S01]  /*1000*/  MUFU.RCP64H R27, R21 ;  /* 0x00000015001b7308 */ /* 0x000e220000001800 */
[----:B------:R-:W-:Y:S02]  /*1010*/  @!P2 MOV R28, RZ ;  /* 0x000000ff001ca202 */ /* 0x000fe40000000f00 */
[----:B------:R-:W-:Y:S02]  /*1020*/  @!P2 ISETP.GE.U32.AND P3, PT, R32, R29, PT ;  /* 0x0000001d2000a20c */ /* 0x000fe40003f66070 */
[----:B------:R-:W-:-:S02]  /*1030*/  @!P0 LOP3.LUT R35, R21, 0x7ff00000, RZ, 0xc0, !PT ;  /* 0x7ff0000015238812 */ /* 0x000fc400078ec0ff */
[----:B------:R-:W-:-:S03]  /*1040*/  @!P2 SEL R29, R33, 0x63400000, !P3 ;  /* 0x63400000211da807 */ /* 0x000fc60005800000 */
[----:B------:R-:W-:Y:S01]  /*1050*/  VIADD R36, R35, 0xffffffff ;  /* 0xffffffff23247836 */ /* 0x000fe20000000000 */
[----:B------:R-:W-:-:S04]  /*1060*/  @!P2 LOP3.LUT R29, R29, 0x80000000, R25, 0xf8, !PT ;  /* 0x800000001d1da812 */ /* 0x000fc800078ef819 */
[----:B------:R-:W-:Y:S01]  /*1070*/  @!P2 LOP3.LUT R29, R29, 0x100000, RZ, 0xfc, !PT ;  /* 0x001000001d1da812 */ /* 0x000fe200078efcff */
[----:B0-----:R-:W-:-:S08]  /*1080*/  DFMA R4, R26, -R20, 1 ;  /* 0x3ff000001a04742b */ /* 0x001fd00000000814 */
[----:B------:R-:W-:-:S08]  /*1090*/  DFMA R4, R4, R4, R4 ;  /* 0x000000040404722b */ /* 0x000fd00000000004 */
[----:B------:R-:W-:Y:S01]  /*10a0*/  DFMA R26, R26, R4, R26 ;  /* 0x000000041a1a722b */ /* 0x000fe2000000001a */
[----:B------:R-:W-:Y:S01]  /*10b0*/  SEL R5, R33, 0x63400000, !P1 ;  /* 0x6340000021057807 */ /* 0x000fe20004800000 */
[----:B------:R-:W-:-:S03]  /*10c0*/  IMAD.MOV.U32 R4, RZ, RZ, R24 ;  /* 0x000000ffff047224 */ /* 0x000fc600078e0018 */
[----:B------:R-:W-:-:S03]  /*10d0*/  LOP3.LUT R5, R5, 0x800fffff, R25, 0xf8, !PT ;  /* 0x800fffff05057812 */ /* 0x000fc600078ef819 */
[----:B------:R-:W-:-:S03]  /*10e0*/  DFMA R30, R26, -R20, 1 ;  /* 0x3ff000001a1e742b */ /* 0x000fc60000000814 */
[----:B------:R-:W-:-:S05]  /*10f0*/  @!P2 DFMA R4, R4, 2, -R28 ;  /* 0x400000000404a82b */ /* 0x000fca000000081c */
[----:B------:R-:W-:-:S05]  /*1100*/  DFMA R30, R26, R30, R26 ;  /* 0x0000001e1a1e722b */ /* 0x000fca000000001a */
[----:B------:R-:W-:-:S03]  /*1110*/  @!P2 LOP3.LUT R34, R5, 0x7ff00000, RZ, 0xc0, !PT ;  /* 0x7ff000000522a812 */ /* 0x000fc600078ec0ff */
[----:B------:R-:W-:Y:S02]  /*1120*/  DMUL R26, R30, R4 ;  /* 0x000000041e1a7228 */ /* 0x000fe40000000000 */
[----:B------:R-:W-:-:S05]  /*1130*/  VIADD R28, R34, 0xffffffff ;  /* 0xffffffff221c7836 */ /* 0x000fca0000000000 */
[----:B------:R-:W-:Y:S01]  /*1140*/  ISETP.GT.U32.AND P0, PT, R28, 0x7feffffe, PT ;  /* 0x7feffffe1c00780c */ /* 0x000fe20003f04070 */
[----:B------:R-:W-:-:S03]  /*1150*/  DFMA R28, R26, -R20, R4 ;  /* 0x800000141a1c722b */ /* 0x000fc60000000004 */
[----:B------:R-:W-:-:S05]  /*1160*/  ISETP.GT.U32.OR P0, PT, R36, 0x7feffffe, P0 ;  /* 0x7feffffe2400780c */ /* 0x000fca0000704470 */
[----:B------:R-:W-:-:S08]  /*1170*/  DFMA R28, R30, R28, R26 ;  /* 0x0000001c1e1c722b */ /* 0x000fd0000000001a */
[----:B------:R-:W-:Y:S05]  /*1180*/  @P0 BRA `(.L_x_20) ;  /* 0x00000000006c0947 */ /* 0x000fea0003800000 */
[----:B------:R-:W-:Y:S01]  /*1190*/  LOP3.LUT R25, R23, 0x7ff00000, RZ, 0xc0, !PT ;  /* 0x7ff0000017197812 */ /* 0x000fe200078ec0ff */
[----:B------:R-:W-:-:S03]  /*11a0*/  IMAD.MOV.U32 R30, RZ, RZ, RZ ;  /* 0x000000ffff1e7224 */ /* 0x000fc600078e00ff */
[CC--:B------:R-:W-:Y:S02]  /*11b0*/  VIADDMNMX R24, R32.reuse, -R25.reuse, 0xb9600000, !PT ;  /* 0xb960000020187446 */ /* 0x0c0fe40007800919 */
[----:B------:R-:W-:Y:S02]  /*11c0*/  ISETP.GE.U32.AND P0, PT, R32, R25, PT ;  /* 0x000000192000720c */ /* 0x000fe40003f06070 */
[----:B------:R-:W-:Y:S02]  /*11d0*/  VIMNMX R24, PT, PT, R24, 0x46a00000, PT ;  /* 0x46a0000018187848 */ /* 0x000fe40003fe0100 */
[----:B------:R-:W-:-:S05]  /*11e0*/  SEL R33, R33, 0x63400000, !P0 ;  /* 0x6340000021217807 */ /* 0x000fca0004000000 */
[----:B------:R-:W-:-:S05]  /*11f0*/  IMAD.IADD R24, R24, 0x1, -R33 ;  /* 0x0000000118187824 */ /* 0x000fca00078e0a21 */
[----:B------:R-:W-:-:S06]  /*1200*/  IADD3 R31, PT, PT, R24, 0x7fe00000, RZ ;  /* 0x7fe00000181f7810 */ /* 0x000fcc0007ffe0ff */
        /* <DEDUP_REMOVED lines=9> */
[----:B------:R-:W-:Y:S02]  /*12a0*/  IMAD.MOV R5, RZ, RZ, -R24 ;  /* 0x000000ffff057224 */ /* 0x000fe400078e0a18 */
[----:B------:R-:W-:-:S06]  /*12b0*/  IMAD.MOV.U32 R4, RZ, RZ, RZ ;  /* 0x000000ffff047224 */ /* 0x000fcc00078e00ff */
[----:B------:R-:W-:Y:S02]  /*12c0*/  DFMA R4, R26, -R4, R28 ;  /* 0x800000041a04722b */ /* 0x000fe4000000001c */
[----:B------:R-:W-:-:S04]  /*12d0*/  DMUL.RP R28, R28, R30 ;  /* 0x0000001e1c1c7228 */ /* 0x000fc80000008000 */
[----:B------:R-:W-:-:S04]  /*12e0*/  IADD3 R4, PT, PT, -R24, -0x43300000, RZ ;  /* 0xbcd0000018047810 */ /* 0x000fc80007ffe1ff */
[----:B------:R-:W-:Y:S02]  /*12f0*/  FSETP.NEU.AND P0, PT, |R5|, R4, PT ;  /* 0x000000040500720b */ /* 0x000fe40003f0d200 */
[----:B------:R-:W-:Y:S02]  /*1300*/  LOP3.LUT R23, R29, R23, RZ, 0x3c, !PT ;  /* 0x000000171d177212 */ /* 0x000fe400078e3cff */
[----:B------:R-:W-:Y:S02]  /*1310*/  FSEL R26, R28, R26, !P0 ;  /* 0x0000001a1c1a7208 */ /* 0x000fe40004000000 */
[----:B------:R-:W-:Y:S01]  /*1320*/  FSEL R27, R23, R27, !P0 ;  /* 0x0000001b171b7208 */ /* 0x000fe20004000000 */
[----:B------:R-:W-:Y:S06]  /*1330*/  BRA `(.L_x_21) ;  /* 0x0000000000547947 */ /* 0x000fec0003800000 */
.L_x_20:
[----:B------:R-:W-:-:S14]  /*1340*/  DSETP.NAN.AND P0, PT, R24, R24, PT ;  /* 0x000000181800722a */ /* 0x000fdc0003f08000 */
[----:B------:R-:W-:Y:S05]  /*1350*/  @P0 BRA `(.L_x_22) ;  /* 0x0000000000440947 */ /* 0x000fea0003800000 */
[----:B------:R-:W-:-:S14]  /*1360*/  DSETP.NAN.AND P0, PT, R22, R22, PT ;  /* 0x000000161600722a */ /* 0x000fdc0003f08000 */
[----:B------:R-:W-:Y:S05]  /*1370*/  @P0 BRA `(.L_x_23) ;  /* 0x0000000000300947 */ /* 0x000fea0003800000 */
[----:B------:R-:W-:Y:S01]  /*1380*/  ISETP.NE.AND P0, PT, R34, R35, PT ;  /* 0x000000232200720c */ /* 0x000fe20003f05270 */
[----:B------:R-:W-:Y:S01]  /*1390*/  IMAD.MOV.U32 R27, RZ, RZ, -0x80000 ;  /* 0xfff80000ff1b7424 */ /* 0x000fe200078e00ff */
[----:B------:R-:W-:-:S11]  /*13a0*/  MOV R26, 0x0 ;  /* 0x00000000001a7802 */ /* 0x000fd60000000f00 */
[----:B------:R-:W-:Y:S05]  /*13b0*/  @!P0 BRA `(.L_x_21) ;  /* 0x0000000000348947 */ /* 0x000fea0003800000 */
[----:B------:R-:W-:Y:S02]  /*13c0*/  ISETP.NE.AND P0, PT, R34, 0x7ff00000, PT ;  /* 0x7ff000002200780c */ /* 0x000fe40003f05270 */
[----:B------:R-:W-:Y:S02]  /*13d0*/  LOP3.LUT R27, R25, 0x80000000, R23, 0x48, !PT ;  /* 0x80000000191b7812 */ /* 0x000fe400078e4817 */
[----:B------:R-:W-:-:S13]  /*13e0*/  ISETP.EQ.OR P0, PT, R35, RZ, !P0 ;  /* 0x000000ff2300720c */ /* 0x000fda0004702670 */
[----:B------:R-:W-:Y:S01]  /*13f0*/  @P0 LOP3.LUT R4, R27, 0x7ff00000, RZ, 0xfc, !PT ;  /* 0x7ff000001b040812 */ /* 0x000fe200078efcff */
[----:B------:R-:W-:Y:S02]  /*1400*/  @!P0 IMAD.MOV.U32 R26, RZ, RZ, RZ ;  /* 0x000000ffff1a8224 */ /* 0x000fe400078e00ff */
[----:B------:R-:W-:Y:S02]  /*1410*/  @P0 IMAD.MOV.U32 R26, RZ, RZ, RZ ;  /* 0x000000ffff1a0224 */ /* 0x000fe400078e00ff */
[----:B------:R-:W-:Y:S01]  /*1420*/  @P0 IMAD.MOV.U32 R27, RZ, RZ, R4 ;  /* 0x000000ffff1b0224 */ /* 0x000fe200078e0004 */
[----:B------:R-:W-:Y:S06]  /*1430*/  BRA `(.L_x_21) ;  /* 0x0000000000147947 */ /* 0x000fec0003800000 */
.L_x_23:
[----:B------:R-:W-:Y:S02]  /*1440*/  LOP3.LUT R27, R23, 0x80000, RZ, 0xfc, !PT ;  /* 0x00080000171b7812 */ /* 0x000fe400078efcff */
[----:B------:R-:W-:Y:S01]  /*1450*/  MOV R26, R22 ;  /* 0x00000016001a7202 */ /* 0x000fe20000000f00 */
[----:B------:R-:W-:Y:S06]  /*1460*/  BRA `(.L_x_21) ;  /* 0x0000000000087947 */ /* 0x000fec0003800000 */
.L_x_22:
[----:B------:R-:W-:Y:S01]  /*1470*/  LOP3.LUT R27, R25, 0x80000, RZ, 0xfc, !PT ;  /* 0x00080000191b7812 */ /* 0x000fe200078efcff */
[----:B------:R-:W-:-:S07]  /*1480*/  IMAD.MOV.U32 R26, RZ, RZ, R24 ;  /* 0x000000ffff1a7224 */ /* 0x000fce00078e0018 */
.L_x_21:
[----:B------:R-:W-:Y:S05]  /*1490*/  BSYNC.RECONVERGENT B1 ;  /* 0x0000000000017941 */ /* 0x000fea0003800200 */
.L_x_19:
[----:B------:R-:W-:Y:S02]  /*14a0*/  IMAD.MOV.U32 R4, RZ, RZ, R0 ;  /* 0x000000ffff047224 */ /* 0x000fe400078e0000 */
[----:B------:R-:W-:-:S04]  /*14b0*/  IMAD.MOV.U32 R5, RZ, RZ, 0x0 ;  /* 0x00000000ff057424 */ /* 0x000fc800078e00ff */
[----:B------:R-:W-:Y:S05]  /*14c0*/  RET.REL.NODEC R4 `(globalForwardReduction) ;  /* 0xffffffe804cc7950 */ /* 0x000fea0003c3ffff */
.L_x_24:
        /* <DEDUP_REMOVED lines=11> */
.L_x_79:


//--------------------- .text.pThomasKernel       --------------------------
	.section	.text.pThomasKernel,"ax",@progbits
	.align	128
        .global         pThomasKernel
        .type           pThomasKernel,@function
        .size           pThomasKernel,(.L_x_80 - pThomasKernel)
        .other          pThomasKernel,@"STO_CUDA_ENTRY STV_DEFAULT"
pThomasKernel:
.text.pThomasKernel:
[----:B------:R-:W-:Y:S08]  /*0000*/  LDC R1, c[0x0][0x37c] ;  /* 0x0000df00ff017b82 */ /* 0x000ff00000000800 */
[----:B------:R-:W0:Y:S01]  /*0010*/  LDC.64 R22, c[0x0][0x388] ;  /* 0x0000e200ff167b82 */ /* 0x000e220000000a00 */
[----:B------:R-:W0:Y:S07]  /*0020*/  LDCU.64 UR18, c[0x0][0x358] ;  /* 0x00006b00ff1277ac */ /* 0x000e2e0008000a00 */
[----:B------:R-:W1:Y:S01]  /*0030*/  LDC.64 R2, c[0x0][0x390] ;  /* 0x0000e400ff027b82 */ /* 0x000e620000000a00 */
[----:B------:R-:W-:Y:S01]  /*0040*/  IMAD.MOV.U32 R4, RZ, RZ, 0x1 ;  /* 0x00000001ff047424 */ /* 0x000fe200078e00ff */
[----:B------:R-:W2:Y:S01]  /*0050*/  S2R R11, SR_TID.X ;  /* 0x00000000000b7919 */ /* 0x000ea20000002100 */
[----:B------:R-:W3:Y:S01]  /*0060*/  LDCU UR5, c[0x0][0x3a8] ;  /* 0x00007500ff0577ac */ /* 0x000ee20008000800 */
[----:B0-----:R-:W4:Y:S04]  /*0070*/  LDG.E.64 R22, desc[UR18][R22.64] ;  /* 0x0000001216167981 */ /* 0x001f28000c1e1b00 */
[----:B-1----:R-:W5:Y:S01]  /*0080*/  LDG.E.64 R24, desc[UR18][R2.64] ;  /* 0x0000001202187981 */ /* 0x002f62000c1e1b00 */
[----:B------:R-:W2:Y:S08]  /*0090*/  S2UR UR4, SR_CTAID.X ;  /* 0x00000000000479c3 */ /* 0x000eb00000002500 */
[----:B------:R-:W2:Y:S02]  /*00a0*/  LDC R0, c[0x0][0x360] ;  /* 0x0000d800ff007b82 */ /* 0x000ea40000000800 */
[----:B--2---:R-:W-:-:S04]  /*00b0*/  IMAD R0, R0, UR4, R11 ;  /* 0x0000000400007c24 */ /* 0x004fc8000f8e020b */
[----:B---3--:R-:W-:Y:S01]  /*00c0*/  IMAD R0, R0, UR5, RZ ;  /* 0x0000000500007c24 */ /* 0x008fe2000f8e02ff */
[----:B----4-:R-:W0:Y:S01]  /*00d0*/  MUFU.RCP64H R5, R23 ;  /* 0x0000001700057308 */ /* 0x010e220000001800 */
[----:B-----5:R-:W-:Y:S01]  /*00e0*/  FSETP.GEU.AND P1, PT, |R25|, 6.5827683646048100446e-37, PT ;  /* 0x036000001900780b */ /* 0x020fe20003f2e200 */
[----:B0-----:R-:W-:-:S08]  /*00f0*/  DFMA R6, -R22, R4, 1 ;  /* 0x3ff000001606742b */ /* 0x001fd00000000104 */
        /* <DEDUP_REMOVED lines=10> */
[----:B------:R-:W-:-:S07]  /*01a0*/  MOV R4, 0x1c0 ;  /* 0x000001c000047802 */ /* 0x000fce0000000f00 */
[----:B------:R-:W-:Y:S05]  /*01b0*/  CALL.REL.NOINC `($__internal_2_$__cuda_sm20_div_rn_f64_full) ;  /* 0x0000002400b87944 */ /* 0x000fea0003c00000 */
[----:B------:R-:W-:-:S07]  /*01c0*/  IMAD.MOV.U32 R7, RZ, RZ, R5 ;  /* 0x000000ffff077224 */ /* 0x000fce00078e0005 */
.L_x_25:
[----:B------:R-:W0:Y:S08]  /*01d0*/  LDC.64 R2, c[0x0][0x398] ;  /* 0x0000e600ff027b82 */ /* 0x000e300000000a00 */
[----:B------:R-:W1:Y:S08]  /*01e0*/  LDC.64 R22, c[0x0][0x388] ;  /* 0x0000e200ff167b82 */ /* 0x000e700000000a00 */
[----:B------:R-:W2:Y:S01]  /*01f0*/  LDC.64 R18, c[0x0][0x3a0] ;  /* 0x0000e800ff127b82 */ /* 0x000ea20000000a00 */
[----:B0-----:R0:W-:Y:S04]  /*0200*/  STG.E.64 desc[UR18][R2.64], R6 ;  /* 0x0000000602007986 */ /* 0x0011e8000c101b12 */
[----:B-1----:R-:W3:Y:S01]  /*0210*/  LDG.E.64 R22, desc[UR18][R22.64] ;  /* 0x0000001216167981 */ /* 0x002ee2000c1e1b00 */
[----:B--2---:R-:W-:-:S05]  /*0220*/  IMAD.WIDE R18, R0, 0x8, R18 ;  /* 0x0000000800127825 */ /* 0x004fca00078e0212 */
[----:B------:R-:W2:Y:S01]  /*0230*/  LDG.E.64 R24, desc[UR18][R18.64] ;  /* 0x0000001212187981 */ /* 0x000ea2000c1e1b00 */
[----:B------:R-:W-:Y:S01]  /*0240*/  IMAD.MOV.U32 R4, RZ, RZ, 0x1 ;  /* 0x00000001ff047424 */ /* 0x000fe200078e00ff */
[----:B------:R-:W-:Y:S01]  /*0250*/  BSSY.RECONVERGENT B0, `(.L_x_26) ;  /* 0x0000011000007945 */ /* 0x000fe20003800200 */
[----:B---3--:R-:W1:Y:S01]  /*0260*/  MUFU.RCP64H R5, R23 ;  /* 0x0000001700057308 */ /* 0x008e620000001800 */
[----:B--2---:R-:W-:-:S03]  /*0270*/  FSETP.GEU.AND P1, PT, |R25|, 6.5827683646048100446e-37, PT ;  /* 0x036000001900780b */ /* 0x004fc60003f2e200 */
[----:B-1----:R-:W-:-:S08]  /*0280*/  DFMA R8, -R22, R4, 1 ;  /* 0x3ff000001608742b */ /* 0x002fd00000000104 */
[----:B------:R-:W-:-:S08]  /*0290*/  DFMA R8, R8, R8, R8 ;  /* 0x000000080808722b */ /* 0x000fd00000000008 */
[----:B------:R-:W-:-:S08]  /*02a0*/  DFMA R8, R4, R8, R4 ;  /* 0x000000080408722b */ /* 0x000fd00000000004 */
[----:B------:R-:W-:-:S08]  /*02b0*/  DFMA R4, -R22, R8, 1 ;  /* 0x3ff000001604742b */ /* 0x000fd00000000108 */
[----:B------:R-:W-:-:S08]  /*02c0*/  DFMA R4, R8, R4, R8 ;  /* 0x000000040804722b */ /* 0x000fd00000000008 */
[----:B0-----:R-:W-:-:S08]  /*02d0*/  DMUL R6, R24, R4 ;  /* 0x0000000418067228 */ /* 0x001fd00000000000 */
[----:B------:R-:W-:-:S08]  /*02e0*/  DFMA R2, -R22, R6, R24 ;  /* 0x000000061602722b */ /* 0x000fd00000000118 */
[----:B------:R-:W-:-:S10]  /*02f0*/  DFMA R6, R4, R2, R6 ;  /* 0x000000020406722b */ /* 0x000fd40000000006 */
[----:B------:R-:W-:-:S05]  /*0300*/  FFMA R2, RZ, R23, R7 ;  /* 0x00000017ff027223 */ /* 0x000fca0000000007 */
[----:B------:R-:W-:-:S13]  /*0310*/  FSETP.GT.AND P0, PT, |R2|, 1.469367938527859385e-39, PT ;  /* 0x001000000200780b */ /* 0x000fda0003f04200 */
[----:B------:R-:W-:Y:S05]  /*0320*/  @P0 BRA P1, `(.L_x_27) ;  /* 0x00000000000c0947 */ /* 0x000fea0000800000 */
[----:B------:R-:W-:-:S07]  /*0330*/  MOV R4, 0x350 ;  /* 0x0000035000047802 */ /* 0x000fce0000000f00 */
[----:B------:R-:W-:Y:S05]  /*0340*/  CALL.REL.NOINC `($__internal_2_$__cuda_sm20_div_rn_f64_full) ;  /* 0x0000002400547944 */ /* 0x000fea0003c00000 */
[----:B------:R-:W-:-:S07]  /*0350*/  MOV R7, R5 ;  /* 0x0000000500077202 */ /* 0x000fce0000000f00 */
.L_x_27:
[----:B------:R-:W-:Y:S05]  /*0360*/  BSYNC.RECONVERGENT B0 ;  /* 0x0000000000007941 */ /* 0x000fea0003800200 */
.L_x_26:
[----:B------:R-:W0:Y:S01]  /*0370*/  LDC R2, c[0x0][0x3a8] ;  /* 0x0000ea00ff027b82 */ /* 0x000e220000000800 */
[----:B------:R1:W-:Y:S01]  /*0380*/  STG.E.64 desc[UR18][R18.64], R6 ;  /* 0x0000000612007986 */ /* 0x0003e2000c101b12 */
[----:B0-----:R-:W-:-:S13]  /*0390*/  ISETP.GE.AND P0, PT, R2, 0x2, PT ;  /* 0x000000020200780c */ /* 0x001fda0003f06270 */
[----:B-1----:R-:W-:Y:S05]  /*03a0*/  @!P0 EXIT ;  /* 0x000000000000894d */ /* 0x002fea0003800000 */
[C---:B------:R-:W-:Y:S01]  /*03b0*/  VIADD R3, R2.reuse, 0xfffffffe ;  /* 0xfffffffe02037836 */ /* 0x040fe20000000000 */
[----:B------:R-:W-:Y:S01]  /*03c0*/  UMOV UR16, 0x1 ;  /* 0x0000000100107882 */ /* 0x000fe20000000000 */
[----:B------:R-:W-:-:S03]  /*03d0*/  VIADD R2, R2, 0xffffffff ;  /* 0xffffffff02027836 */ /* 0x000fc60000000000 */
[----:B------:R-:W-:-:S13]  /*03e0*/  ISETP.GE.U32.AND P0, PT, R3, 0x3, PT ;  /* 0x000000030300780c */ /* 0x000fda0003f06070 */
[----:B------:R-:W-:Y:S05]  /*03f0*/  @!P0 BRA `(.L_x_28) ;  /* 0x0000000c00d48947 */ /* 0x000fea0003800000 */
[----:B------:R-:W0:Y:S01]  /*0400*/  LDC.64 R18, c[0x0][0x3a0] ;  /* 0x0000e800ff127b82 */ /* 0x000e220000000a00 */
[----:B------:R-:W1:Y:S01]  /*0410*/  LDCU.128 UR8, c[0x0][0x380] ;  /* 0x00007000ff0877ac */ /* 0x000e620008000c00 */
[----:B------:R-:W-:Y:S01]  /*0420*/  LOP3.LUT R4, R2, 0xfffffffc, RZ, 0xc0, !PT ;  /* 0xfffffffc02047812 */ /* 0x000fe200078ec0ff */
[----:B------:R-:W2:Y:S01]  /*0430*/  LDCU.128 UR12, c[0x0][0x390] ;  /* 0x00007200ff0c77ac */ /* 0x000ea20008000c00 */
[----:B-1----:R-:W-:Y:S02]  /*0440*/  UIADD3 UR10, UP0, UPT, UR10, 0x10, URZ ;  /* 0x000000100a0a7890 */ /* 0x002fe4000ff1e0ff */
[----:B------:R-:W-:Y:S02]  /*0450*/  UIADD3 UR8, UP1, UPT, UR8, 0x10, URZ ;  /* 0x0000001008087890 */ /* 0x000fe4000ff3e0ff */
[----:B--2---:R-:W-:Y:S01]  /*0460*/  UIADD3 UR6, UP2, UPT, UR12, 0x10, URZ ;  /* 0x000000100c067890 */ /* 0x004fe2000ff5e0ff */
[----:B0-----:R-:W-:Y:S01]  /*0470*/  IMAD.WIDE R18, R0, 0x8, R18 ;  /* 0x0000000800127825 */ /* 0x001fe200078e0212 */
[----:B------:R-:W-:Y:S01]  /*0480*/  UIADD3 UR4, UP3, UPT, UR14, 0x10, URZ ;  /* 0x000000100e047890 */ /* 0x000fe2000ff7e0ff */
[----:B------:R-:W-:Y:S01]  /*0490*/  MOV R16, UR10 ;  /* 0x0000000a00107c02 */ /* 0x000fe20008000f00 */
[----:B------:R-:W-:Y:S01]  /*04a0*/  UIADD3.X UR11, UPT, UPT, URZ, UR11, URZ, UP0, !UPT ;  /* 0x0000000bff0b7290 */ /* 0x000fe200087fe4ff */
[----:B------:R-:W-:Y:S01]  /*04b0*/  IMAD.MOV R0, RZ, RZ, -R4 ;  /* 0x000000ffff007224 */ /* 0x000fe200078e0a04 */
[----:B------:R-:W-:Y:S01]  /*04c0*/  UIADD3.X UR9, UPT, UPT, URZ, UR9, URZ, UP1, !UPT ;  /* 0x00000009ff097290 */ /* 0x000fe20008ffe4ff */
[----:B------:R-:W-:Y:S01]  /*04d0*/  IADD3 R4, P0, PT, R18, 0x10, RZ ;  /* 0x0000001012047810 */ /* 0x000fe20007f1e0ff */
[----:B------:R-:W-:Y:S01]  /*04e0*/  UIADD3.X UR7, UPT, UPT, URZ, UR13, URZ, UP2, !UPT ;  /* 0x0000000dff077290 */ /* 0x000fe200097fe4ff */
[----:B------:R-:W-:Y:S01]  /*04f0*/  IMAD.U32 R14, RZ, RZ, UR8 ;  /* 0x00000008ff0e7e24 */ /* 0x000fe2000f8e00ff */
[----:B------:R-:W-:Y:S01]  /*0500*/  UIADD3.X UR5, UPT, UPT, URZ, UR15, URZ, UP3, !UPT ;  /* 0x0000000fff057290 */ /* 0x000fe20009ffe4ff */
[----:B------:R-:W-:Y:S01]  /*0510*/  IMAD.U32 R10, RZ, RZ, UR6 ;  /* 0x00000006ff0a7e24 */ /* 0x000fe2000f8e00ff */
[----:B------:R-:W-:Y:S01]  /*0520*/  MOV R17, UR11 ;  /* 0x0000000b00117c02 */ /* 0x000fe20008000f00 */
[----:B------:R-:W-:Y:S01]  /*0530*/  IMAD.U32 R15, RZ, RZ, UR9 ;  /* 0x00000009ff0f7e24 */ /* 0x000fe2000f8e00ff */
[----:B------:R-:W-:Y:S01]  /*0540*/  IADD3.X R9, PT, PT, RZ, R19, RZ, P0, !PT ;  /* 0x00000013ff097210 */ /* 0x000fe200007fe4ff */
[----:B------:R-:W-:-:S02]  /*0550*/  IMAD.U32 R11, RZ, RZ, UR7 ;  /* 0x00000007ff0b7e24 */ /* 0x000fc4000f8e00ff */
[----:B------:R-:W-:Y:S02]  /*0560*/  IMAD.U32 R13, RZ, RZ, UR5 ;  /* 0x00000005ff0d7e24 */ /* 0x000fe4000f8e00ff */
[----:B------:R-:W-:Y:S01]  /*0570*/  IMAD.U32 R12, RZ, RZ, UR4 ;  /* 0x00000004ff0c7e24 */ /* 0x000fe2000f8e00ff */
[----:B------:R-:W-:-:S06]  /*0580*/  UMOV UR4, URZ ;  /* 0x000000ff00047c82 */ /* 0x000fcc0008000000 */
.L_x_41:
[----:B------:R-:W2:Y:S04]  /*0590*/  LDG.E.64 R30, desc[UR18][R16.64+-0x8] ;  /* 0xfffff812101e7981 */ /* 0x000ea8000c1e1b00 */
[----:B------:R-:W2:Y:S04]  /*05a0*/  LDG.E.64 R6, desc[UR18][R14.64+-0x8] ;  /* 0xfffff8120e067981 */ /* 0x000ea8000c1e1b00 */
[----:B------:R-:W2:Y:S04]  /*05b0*/  LDG.E.64 R20, desc[UR18][R12.64+-0x10] ;  /* 0xfffff0120c147981 */ /* 0x000ea8000c1e1b00 */
[----:B------:R-:W3:Y:S01]  /*05c0*/  LDG.E.64 R24, desc[UR18][R10.64+-0x8] ;  /* 0xfffff8120a187981 */ /* 0x000ee2000c1e1b00 */
[----:B------:R-:W-:Y:S01]  /*05d0*/  IMAD.MOV.U32 R8, RZ, RZ, R4 ;  /* 0x000000ffff087224 */ /* 0x000fe200078e0004 */
[----:B--2---:R-:W-:Y:S01]  /*05e0*/  DFMA R30, -R6, R20, R30 ;  /* 0x00000014061e722b */ /* 0x004fe2000000011e */
[----:B------:R-:W-:Y:S01]  /*05f0*/  IMAD.MOV.U32 R6, RZ, RZ, 0x1 ;  /* 0x00000001ff067424 */ /* 0x000fe200078e00ff */
[----:B---3--:R-:W-:-:S04]  /*0600*/  FSETP.GEU.AND P1, PT, |R25|, 6.5827683646048100446e-37, PT ;  /* 0x036000001900780b */ /* 0x008fc80003f2e200 */
[----:B------:R-:W0:Y:S02]  /*0610*/  MUFU.RCP64H R7, R31 ;  /* 0x0000001f00077308 */ /* 0x000e240000001800 */
        /* <DEDUP_REMOVED lines=12> */
[----:B------:R-:W-:Y:S02]  /*06e0*/  MOV R23, R31 ;  /* 0x0000001f00177202 */ /* 0x000fe40000000f00 */
[----:B------:R-:W-:-:S07]  /*06f0*/  MOV R4, 0x710 ;  /* 0x0000071000047802 */ /* 0x000fce0000000f00 */
[----:B------:R-:W-:Y:S05]  /*0700*/  CALL.REL.NOINC `($__internal_2_$__cuda_sm20_div_rn_f64_full) ;  /* 0x0000002000647944 */ /* 0x000fea0003c00000 */
[----:B------:R-:W-:-:S07]  /*0710*/  IMAD.MOV.U32 R7, RZ, RZ, R5 ;  /* 0x000000ffff077224 */ /* 0x000fce00078e0005 */
.L_x_29:
[----:B------:R0:W-:Y:S04]  /*0720*/  STG.E.64 desc[UR18][R12.64+-0x8], R6 ;  /* 0xfffff8060c007986 */ /* 0x0001e8000c101b12 */
[----:B------:R-:W2:Y:S04]  /*0730*/  LDG.E.64 R24, desc[UR18][R8.64+-0x8] ;  /* 0xfffff81208187981 */ /* 0x000ea8000c1e1b00 */
[----:B------:R-:W2:Y:S04]  /*0740*/  LDG.E.64 R4, desc[UR18][R14.64+-0x8] ;  /* 0xfffff8120e047981 */ /* 0x000ea8000c1e1b00 */
[----:B------:R-:W2:Y:S01]  /*0750*/  LDG.E.64 R20, desc[UR18][R8.64+-0x10] ;  /* 0xfffff01208147981 */ /* 0x000ea2000c1e1b00 */
[----:B------:R-:W1:Y:S01]  /*0760*/  MUFU.RCP64H R23, R31 ;  /* 0x0000001f00177308 */ /* 0x000e620000001800 */
[----:B------:R-:W-:Y:S01]  /*0770*/  IMAD.MOV.U32 R22, RZ, RZ, 0x1 ;  /* 0x00000001ff167424 */ /* 0x000fe200078e00ff */
[----:B------:R-:W-:Y:S05]  /*0780*/  BSSY.RECONVERGENT B0, `(.L_x_30) ;  /* 0x0000013000007945 */ /* 0x000fea0003800200 */
[----:B-1----:R-:W-:-:S08]  /*0790*/  DFMA R26, -R30, R22, 1 ;  /* 0x3ff000001e1a742b */ /* 0x002fd00000000116 */
[----:B------:R-:W-:-:S08]  /*07a0*/  DFMA R26, R26, R26, R26 ;  /* 0x0000001a1a1a722b */ /* 0x000fd0000000001a */
[----:B------:R-:W-:-:S08]  /*07b0*/  DFMA R26, R22, R26, R22 ;  /* 0x0000001a161a722b */ /* 0x000fd00000000016 */
[----:B------:R-:W-:-:S08]  /*07c0*/  DFMA R22, -R30, R26, 1 ;  /* 0x3ff000001e16742b */ /* 0x000fd0000000011a */
[----:B------:R-:W-:Y:S02]  /*07d0*/  DFMA R22, R26, R22, R26 ;  /* 0x000000161a16722b */ /* 0x000fe4000000001a */
[----:B--2---:R-:W-:-:S08]  /*07e0*/  DFMA R24, -R4, R20, R24 ;  /* 0x000000140418722b */ /* 0x004fd00000000118 */
[----:B0-----:R-:W-:Y:S02]  /*07f0*/  DMUL R6, R22, R24 ;  /* 0x0000001816067228 */ /* 0x001fe40000000000 */
[----:B------:R-:W-:-:S06]  /*0800*/  FSETP.GEU.AND P1, PT, |R25|, 6.5827683646048100446e-37, PT ;  /* 0x036000001900780b */ /* 0x000fcc0003f2e200 */
        /* <DEDUP_REMOVED lines=10> */
.L_x_31:
[----:B------:R-:W-:Y:S05]  /*08b0*/  BSYNC.RECONVERGENT B0 ;  /* 0x0000000000007941 */ /* 0x000fea0003800200 */
.L_x_30:
[----:B------:R0:W-:Y:S04]  /*08c0*/  STG.E.64 desc[UR18][R8.64+-0x8], R6 ;  /* 0xfffff80608007986 */ /* 0x0001e8000c101b12 */
[----:B------:R-:W2:Y:S04]  /*08d0*/  LDG.E.64 R30, desc[UR18][R16.64] ;  /* 0x00000012101e7981 */ /* 0x000ea8000c1e1b00 */
[----:B------:R-:W2:Y:S04]  /*08e0*/  LDG.E.64 R4, desc[UR18][R14.64] ;  /* 0x000000120e047981 */ /* 0x000ea8000c1e1b00 */
[----:B------:R-:W2:Y:S04]  /*08f0*/  LDG.E.64 R20, desc[UR18][R12.64+-0x8] ;  /* 0xfffff8120c147981 */ /* 0x000ea8000c1e1b00 */
[----:B------:R-:W3:Y:S01]  /*0900*/  LDG.E.64 R24, desc[UR18][R10.64] ;  /* 0x000000120a187981 */ /* 0x000ee2000c1e1b00 */
[----:B--2---:R-:W-:Y:S01]  /*0910*/  DFMA R30, -R4, R20, R30 ;  /* 0x00000014041e722b */ /* 0x004fe2000000011e */
[----:B------:R-:W-:Y:S01]  /*0920*/  IMAD.MOV.U32 R4, RZ, RZ, 0x1 ;  /* 0x00000001ff047424 */ /* 0x000fe200078e00ff */
[----:B---3--:R-:W-:-:S04]  /*0930*/  FSETP.GEU.AND P1, PT, |R25|, 6.5827683646048100446e-37, PT ;  /* 0x036000001900780b */ /* 0x008fc80003f2e200 */
[----:B------:R-:W1:Y:S02]  /*0940*/  MUFU.RCP64H R5, R31 ;  /* 0x0000001f00057308 */ /* 0x000e640000001800 */
        /* <DEDUP_REMOVED lines=16> */
.L_x_32:
        /* <DEDUP_REMOVED lines=25> */
.L_x_34:
[----:B------:R-:W-:Y:S05]  /*0be0*/  BSYNC.RECONVERGENT B0 ;  /* 0x0000000000007941 */ /* 0x000fea0003800200 */
.L_x_33:
        /* <DEDUP_REMOVED lines=25> */
.L_x_35:
        /* <DEDUP_REMOVED lines=25> */
.L_x_37:
[----:B------:R-:W-:Y:S05]  /*0f10*/  BSYNC.RECONVERGENT B0 ;  /* 0x0000000000007941 */ /* 0x000fea0003800200 */
.L_x_36:
        /* <DEDUP_REMOVED lines=25> */
.L_x_38:
        /* <DEDUP_REMOVED lines=25> */
.L_x_40:
[----:B------:R-:W-:Y:S05]  /*1240*/  BSYNC.RECONVERGENT B0 ;  /* 0x0000000000007941 */ /* 0x000fea0003800200 */
.L_x_39:
[----:B------:R-:W-:Y:S01]  /*1250*/  VIADD R0, R0, 0x4 ;  /* 0x0000000400007836 */ /* 0x000fe20000000000 */
[----:B------:R-:W-:Y:S01]  /*1260*/  IADD3 R16, P1, PT, R16, 0x20, RZ ;  /* 0x0000002010107810 */ /* 0x000fe20007f3e0ff */
[----:B------:R-:W-:Y:S01]  /*1270*/  UIADD3 UR4, UPT, UPT, UR4, 0x4, URZ ;  /* 0x0000000404047890 */ /* 0x000fe2000fffe0ff */
[----:B------:R-:W-:Y:S01]  /*1280*/  IADD3 R10, P3, PT, R10, 0x20, RZ ;  /* 0x000000200a0a7810 */ /* 0x000fe20007f7e0ff */
[----:B------:R0:W-:Y:S01]  /*1290*/  STG.E.64 desc[UR18][R8.64+0x10], R6 ;  /* 0x0000100608007986 */ /* 0x0001e2000c101b12 */
[----:B------:R-:W-:Y:S01]  /*12a0*/  ISETP.NE.AND P0, PT, R0, RZ, PT ;  /* 0x000000ff0000720c */ /* 0x000fe20003f05270 */
[----:B------:R-:W-:Y:S01]  /*12b0*/  IMAD.X R17, RZ, RZ, R17, P1 ;  /* 0x000000ffff117224 */ /* 0x000fe200008e0611 */
[----:B------:R-:W-:Y:S01]  /*12c0*/  IADD3 R12, P4, PT, R12, 0x20, RZ ;  /* 0x000000200c0c7810 */ /* 0x000fe20007f9e0ff */
[----:B------:R-:W-:Y:S01]  /*12d0*/  IMAD.X R11, RZ, RZ, R11, P3 ;  /* 0x000000ffff0b7224 */ /* 0x000fe200018e060b */
[----:B------:R-:W-:Y:S02]  /*12e0*/  IADD3 R4, P5, PT, R8, 0x20, RZ ;  /* 0x0000002008047810 */ /* 0x000fe40007fbe0ff */
[----:B------:R-:W-:Y:S01]  /*12f0*/  IADD3 R14, P2, PT, R14, 0x20, RZ ;  /* 0x000000200e0e7810 */ /* 0x000fe20007f5e0ff */
[----:B------:R-:W-:-:S03]  /*1300*/  IMAD.X R13, RZ, RZ, R13, P4 ;  /* 0x000000ffff0d7224 */ /* 0x000fc600020e060d */
[----:B------:R-:W-:Y:S01]  /*1310*/  IADD3.X R15, PT, PT, RZ, R15, RZ, P2, !PT ;  /* 0x0000000fff0f7210 */ /* 0x000fe200017fe4ff */
[----:B0-----:R-:W-:Y:S02]  /*1320*/  IMAD.X R9, RZ, RZ, R9, P5 ;  /* 0x000000ffff097224 */ /* 0x001fe400028e0609 */
[----:B------:R-:W-:Y:S06]  /*1330*/  @P0 BRA `(.L_x_41) ;  /* 0xfffffff000940947 */ /* 0x000fec000383ffff */
[----:B------:R-:W-:-:S12]  /*1340*/  UIADD3 UR16, UPT, UPT, UR4, 0x1, URZ ;  /* 0x0000000104107890 */ /* 0x000fd8000fffe0ff */
.L_x_28:
[----:B------:R-:W-:-:S13]  /*1350*/  LOP3.LUT P0, R0, R2, 0x3, RZ, 0xc0, !PT ;  /* 0x0000000302007812 */ /* 0x000fda000780c0ff */
[----:B------:R-:W-:Y:S05]  /*1360*/  @!P0 BRA `(.L_x_42) ;  /* 0x0000000c005c8947 */ /* 0x000fea0003800000 */
[----:B------:R-:W-:-:S13]  /*1370*/  ISETP.NE.AND P0, PT, R0, 0x1, PT ;  /* 0x000000010000780c */ /* 0x000fda0003f05270 */
[----:B------:R-:W-:Y:S05]  /*1380*/  @!P0 BRA `(.L_x_43) ;  /* 0x0000000800248947 */ /* 0x000fea0003800000 */
[----:B------:R-:W0:Y:S01]  /*1390*/  LDCU.128 UR4, c[0x0][0x380] ;  /* 0x00007000ff0477ac */ /* 0x000e220008000c00 */
[----:B------:R-:W1:Y:S01]  /*13a0*/  LDCU.128 UR8, c[0x0][0x390] ;  /* 0x00007200ff0877ac */ /* 0x000e620008000c00 */
[----:B0-----:R-:W-:Y:S02]  /*13b0*/  UIMAD.WIDE.U32 UR6, UR16, 0x8, UR6 ;  /* 0x00000008100678a5 */ /* 0x001fe4000f8e0006 */
[----:B------:R-:W-:Y:S02]  /*13c0*/  UIMAD.WIDE.U32 UR4, UR16, 0x8, UR4 ;  /* 0x00000008100478a5 */ /* 0x000fe4000f8e0004 */
[----:B-1----:R-:W-:Y:S02]  /*13d0*/  UIMAD.WIDE UR10, UR16, 0x8, UR10 ;  /* 0x00000008100a78a5 */ /* 0x002fe4000f8e020a */
[----:B------:R-:W-:Y:S01]  /*13e0*/  MOV R10, UR6 ;  /* 0x00000006000a7c02 */ /* 0x000fe20008000f00 */
[----:B------:R-:W-:Y:S02]  /*13f0*/  IMAD.U32 R11, RZ, RZ, UR7 ;  /* 0x00000007ff0b7e24 */ /* 0x000fe4000f8e00ff */
[----:B------:R-:W-:Y:S01]  /*1400*/  IMAD.U32 R12, RZ, RZ, UR4 ;  /* 0x00000004ff0c7e24 */ /* 0x000fe2000f8e00ff */
[----:B------:R-:W-:Y:S01]  /*1410*/  MOV R14, UR10 ;  /* 0x0000000a000e7c02 */ /* 0x000fe20008000f00 */
[----:B------:R-:W-:Y:S01]  /*1420*/  IMAD.U32 R13, RZ, RZ, UR5 ;  /* 0x00000005ff0d7e24 */ /* 0x000fe2000f8e00ff */
[----:B------:R-:W2:Y:S01]  /*1430*/  LDG.E.64 R8, desc[UR18][R10.64] ;  /* 0x000000120a087981 */ /* 0x000ea2000c1e1b00 */
[----:B------:R-:W-:-:S03]  /*1440*/  IMAD.U32 R15, RZ, RZ, UR11 ;  /* 0x0000000bff0f7e24 */ /* 0x000fc6000f8e00ff */
[----:B------:R-:W2:Y:S04]  /*1450*/  LDG.E.64 R4, desc[UR18][R12.64] ;  /* 0x000000120c047981 */ /* 0x000ea8000c1e1b00 */
[----:B------:R-:W2:Y:S01]  /*1460*/  LDG.E.64 R6, desc[UR18][R14.64+-0x8] ;  /* 0xfffff8120e067981 */ /* 0x000ea2000c1e1b00 */
[----:B------:R-:W-:-:S06]  /*1470*/  UIMAD.WIDE.U32 UR8, UR16, 0x8, UR8 ;  /* 0x00000008100878a5 */ /* 0x000fcc000f8e0008 */
[----:B------:R-:W-:Y:S02]  /*1480*/  IMAD.U32 R24, RZ, RZ, UR8 ;  /* 0x00000008ff187e24 */ /* 0x000fe4000f8e00ff */
[----:B------:R-:W-:-:S06]  /*1490*/  IMAD.U32 R25, RZ, RZ, UR9 ;  /* 0x00000009ff197e24 */ /* 0x000fcc000f8e00ff */
[----:B------:R-:W3:Y:S01]  /*14a0*/  LDG.E.64 R24, desc[UR18][R24.64] ;  /* 0x0000001218187981 */ /* 0x000ee2000c1e1b00 */
[----:B--2---:R-:W-:-:S06]  /*14b0*/  DFMA R8, -R4, R6, R8 ;  /* 0x000000060408722b */ /* 0x004fcc0000000108 */
[----:B------:R-:W0:Y:S01]  /*14c0*/  MUFU.RCP64H R5, R9 ;  /* 0x0000000900057308 */ /* 0x000e220000001800 */
[----:B------:R-:W-:-:S06]  /*14d0*/  MOV R4, 0x1 ;  /* 0x0000000100047802 */ /* 0x000fcc0000000f00 */
[----:B0-----:R-:W-:-:S08]  /*14e0*/  DFMA R6, -R8, R4, 1 ;  /* 0x3ff000000806742b */ /* 0x001fd00000000104 */
[----:B------:R-:W-:-:S08]  /*14f0*/  DFMA R6, R6, R6, R6 ;  /* 0x000000060606722b */ /* 0x000fd00000000006 */
[----:B------:R-:W-:-:S08]  /*1500*/  DFMA R6, R4, R6, R4 ;  /* 0x000000060406722b */ /* 0x000fd00000000004 */
[----:B------:R-:W-:-:S08]  /*1510*/  DFMA R4, -R8, R6, 1 ;  /* 0x3ff000000804742b */ /* 0x000fd00000000106 */
[----:B------:R-:W-:-:S08]  /*1520*/  DFMA R4, R6, R4, R6 ;  /* 0x000000040604722b */ /* 0x000fd00000000006 */
[----:B---3--:R-:W-:-:S08]  /*1530*/  DMUL R6, R24, R4 ;  /* 0x0000000418067228 */ /* 0x008fd00000000000 */
[----:B------:R-:W-:-:S08]  /*1540*/  DFMA R10, -R8, R6, R24 ;  /* 0x00000006080a722b */ /* 0x000fd00000000118 */
[----:B------:R-:W-:Y:S01]  /*1550*/  DFMA R6, R4, R10, R6 ;  /* 0x0000000a0406722b */ /* 0x000fe20000000006 */
[----:B------:R-:W-:-:S09]  /*1560*/  FSETP.GEU.AND P1, PT, |R25|, 6.5827683646048100446e-37, PT ;  /* 0x036000001900780b */ /* 0x000fd20003f2e200 */
[----:B------:R-:W-:-:S05]  /*1570*/  FFMA R4, RZ, R9, R7 ;  /* 0x00000009ff047223 */ /* 0x000fca0000000007 */
[----:B------:R-:W-:-:S13]  /*1580*/  FSETP.GT.AND P0, PT, |R4|, 1.469367938527859385e-39, PT ;  /* 0x001000000400780b */ /* 0x000fda0003f04200 */
[----:B------:R-:W-:Y:S05]  /*1590*/  @P0 BRA P1, `(.L_x_44) ;  /* 0x0000000000140947 */ /* 0x000fea0000800000 */
[----:B------:R-:W-:Y:S01]  /*15a0*/  IMAD.MOV.U32 R22, RZ, RZ, R8 ;  /* 0x000000ffff167224 */ /* 0x000fe200078e0008 */
[----:B------:R-:W-:Y:S01]  /*15b0*/  MOV R4, 0x15e0 ;  /* 0x000015e000047802 */ /* 0x000fe20000000f00 */
[----:B------:R-:W-:-:S07]  /*15c0*/  IMAD.MOV.U32 R23, RZ, RZ, R9 ;  /* 0x000000ffff177224 */ /* 0x000fce00078e0009 */
[----:B------:R-:W-:Y:S05]  /*15d0*/  CALL.REL.NOINC `($__internal_2_$__cuda_sm20_div_rn_f64_full) ;  /* 0x0000001000b07944 */ /* 0x000fea0003c00000 */
[----:B------:R-:W-:-:S07]  /*15e0*/  IMAD.MOV.U32 R7, RZ, RZ, R5 ;  /* 0x000000ffff077224 */ /* 0x000fce00078e0005 */
.L_x_44:
[----:B------:R-:W0:Y:S01]  /*15f0*/  LDCU.64 UR12, c[0x0][0x398] ;  /* 0x00007300ff0c77ac */ /* 0x000e220008000a00 */
[----:B------:R-:W-:Y:S01]  /*1600*/  MOV R11, UR16 ;  /* 0x00000010000b7c02 */ /* 0x000fe20008000f00 */
[----:B------:R-:W-:Y:S01]  /*1610*/  IMAD.U32 R12, RZ, RZ, UR4 ;  /* 0x00000004ff0c7e24 */ /* 0x000fe2000f8e00ff */
[----:B------:R-:W-:-:S03]  /*1620*/  MOV R13, UR5 ;  /* 0x00000005000d7c02 */ /* 0x000fc60008000f00 */
[----:B------:R-:W-:Y:S01]  /*1630*/  IMAD.WIDE R10, R11, 0x8, R18 ;  /* 0x000000080b0a7825 */ /* 0x000fe200078e0212 */
[----:B0-----:R-:W-:-:S06]  /*1640*/  UIMAD.WIDE.U32 UR12, UR16, 0x8, UR12 ;  /* 0x00000008100c78a5 */ /* 0x001fcc000f8e000c */
[----:B------:R-:W-:Y:S02]  /*1650*/  IMAD.U32 R22, RZ, RZ, UR12 ;  /* 0x0000000cff167e24 */ /* 0x000fe4000f8e00ff */
[----:B------:R-:W-:-:S05]  /*1660*/  IMAD.U32 R23, RZ, RZ, UR13 ;  /* 0x0000000dff177e24 */ /* 0x000fca000f8e00ff */
        /* <DEDUP_REMOVED lines=21> */
[----:B------:R-:W-:Y:S01]  /*17c0*/  MOV R4, 0x17f0 ;  /* 0x000017f000047802 */ /* 0x000fe20000000f00 */
[----:B------:R-:W-:-:S07]  /*17d0*/  IMAD.MOV.U32 R23, RZ, RZ, R9 ;  /* 0x000000ffff177224 */ /* 0x000fce00078e0009 */
[----:B------:R-:W-:Y:S05]  /*17e0*/  CALL.REL.NOINC `($__internal_2_$__cuda_sm20_div_rn_f64_full) ;  /* 0x00000010002c7944 */ /* 0x000fea0003c00000 */
[----:B------:R-:W-:-:S07]  /*17f0*/  MOV R7, R5 ;  /* 0x0000000500077202 */ /* 0x000fce0000000f00 */
.L_x_46:
[----:B------:R-:W-:Y:S05]  /*1800*/  BSYNC.RECONVERGENT B0 ;  /* 0x0000000000007941 */ /* 0x000fea0003800200 */
.L_x_45:
[----:B------:R-:W-:Y:S01]  /*1810*/  IMAD.U32 R14, RZ, RZ, UR6 ;  /* 0x00000006ff0e7e24 */ /* 0x000fe2000f8e00ff */
[----:B------:R-:W-:Y:S01]  /*1820*/  MOV R16, UR4 ;  /* 0x0000000400107c02 */ /* 0x000fe20008000f00 */
[----:B------:R-:W-:Y:S01]  /*1830*/  IMAD.U32 R15, RZ, RZ, UR7 ;  /* 0x00000007ff0f7e24 */ /* 0x000fe2000f8e00ff */
[----:B------:R-:W-:Y:S01]  /*1840*/  MOV R21, UR11 ;  /* 0x0000000b00157c02 */ /* 0x000fe20008000f00 */
[----:B------:R-:W-:Y:S01]  /*1850*/  IMAD.U32 R17, RZ, RZ, UR5 ;  /* 0x00000005ff117e24 */ /* 0x000fe2000f8e00ff */
[----:B------:R0:W-:Y:S01]  /*1860*/  STG.E.64 desc[UR18][R10.64], R6 ;  /* 0x000000060a007986 */ /* 0x0001e2000c101b12 */
[----:B------:R-:W-:-:S03]  /*1870*/  IMAD.U32 R20, RZ, RZ, UR10 ;  /* 0x0000000aff147e24 */ /* 0x000fc6000f8e00ff */
[----:B------:R-:W2:Y:S04]  /*1880*/  LDG.E.64 R8, desc[UR18][R14.64+0x8] ;  /* 0x000008120e087981 */ /* 0x000ea8000c1e1b00 */
[----:B------:R-:W2:Y:S04]  /*1890*/  LDG.E.64 R4, desc[UR18][R16.64+0x8] ;  /* 0x0000081210047981 */ /* 0x000ea8000c1e1b00 */
[----:B------:R-:W2:Y:S01]  /*18a0*/  LDG.E.64 R12, desc[UR18][R20.64] ;  /* 0x00000012140c7981 */ /* 0x000ea2000c1e1b00 */
[----:B------:R-:W-:Y:S02]  /*18b0*/  IMAD.U32 R24, RZ, RZ, UR8 ;  /* 0x00000008ff187e24 */ /* 0x000fe4000f8e00ff */
[----:B------:R-:W-:-:S06]  /*18c0*/  IMAD.U32 R25, RZ, RZ, UR9 ;  /* 0x00000009ff197e24 */ /* 0x000fcc000f8e00ff */
[----:B------:R-:W3:Y:S01]  /*18d0*/  LDG.E.64 R24, desc[UR18][R24.64+0x8] ;  /* 0x0000081218187981 */ /* 0x000ee2000c1e1b00 */
[----:B--2---:R-:W-:Y:S01]  /*18e0*/  DFMA R8, -R4, R12, R8 ;  /* 0x0000000c0408722b */ /* 0x004fe20000000108 */
[----:B------:R-:W-:-:S05]  /*18f0*/  MOV R4, 0x1 ;  /* 0x0000000100047802 */ /* 0x000fca0000000f00 */
[----:B------:R-:W1:Y:S01]  /*1900*/  MUFU.RCP64H R5, R9 ;  /* 0x0000000900057308 */ /* 0x000e620000001800 */
[----:B---3--:R-:W-:Y:S01]  /*1910*/  FSETP.GEU.AND P1, PT, |R25|, 6.5827683646048100446e-37, PT ;  /* 0x036000001900780b */ /* 0x008fe20003f2e200 */
        /* <DEDUP_REMOVED lines=16> */
.L_x_47:
[----:B------:R-:W-:Y:S01]  /*1a20*/  IMAD.U32 R22, RZ, RZ, UR12 ;  /* 0x0000000cff167e24 */ /* 0x000fe2000f8e00ff */
[----:B------:R-:W-:Y:S01]  /*1a30*/  MOV R12, UR4 ;  /* 0x00000004000c7c02 */ /* 0x000fe20008000f00 */
[----:B------:R-:W-:Y:S02]  /*1a40*/  IMAD.U32 R23, RZ, RZ, UR13 ;  /* 0x0000000dff177e24 */ /* 0x000fe4000f8e00ff */
[----:B------:R-:W-:-:S03]  /*1a50*/  IMAD.U32 R13, RZ, RZ, UR5 ;  /* 0x00000005ff0d7e24 */ /* 0x000fc6000f8e00ff */
        /* <DEDUP_REMOVED lines=20> */
[----:B------:R-:W-:Y:S01]  /*1ba0*/  MOV R22, R8 ;  /* 0x0000000800167202 */ /* 0x000fe20000000f00 */
[----:B------:R-:W-:Y:S01]  /*1bb0*/  IMAD.MOV.U32 R23, RZ, RZ, R9 ;  /* 0x000000ffff177224 */ /* 0x000fe200078e0009 */
[----:B------:R-:W-:-:S07]  /*1bc0*/  MOV R4, 0x1be0 ;  /* 0x00001be000047802 */ /* 0x000fce0000000f00 */
[----:B------:R-:W-:Y:S05]  /*1bd0*/  CALL.REL.NOINC `($__internal_2_$__cuda_sm20_div_rn_f64_full) ;  /* 0x0000000c00307944 */ /* 0x000fea0003c00000 */
[----:B------:R-:W-:-:S07]  /*1be0*/  IMAD.MOV.U32 R7, RZ, RZ, R5 ;  /* 0x000000ffff077224 */ /* 0x000fce00078e0005 */
.L_x_49:
[----:B------:R-:W-:Y:S05]  /*1bf0*/  BSYNC.RECONVERGENT B0 ;  /* 0x0000000000007941 */ /* 0x000fea0003800200 */
.L_x_48:
[----:B------:R0:W-:Y:S01]  /*1c00*/  STG.E.64 desc[UR18][R10.64+0x8], R6 ;  /* 0x000008060a007986 */ /* 0x0001e2000c101b12 */
[----:B------:R-:W-:-:S12]  /*1c10*/  UIADD3 UR16, UPT, UPT, UR16, 0x2, URZ ;  /* 0x0000000210107890 */ /* 0x000fd8000fffe0ff */
.L_x_43:
[----:B------:R-:W-:-:S04]  /*1c20*/  LOP3.LUT R4, R2, 0x1, RZ, 0xc0, !PT ;  /* 0x0000000102047812 */ /* 0x000fc800078ec0ff */
[----:B------:R-:W-:-:S13]  /*1c30*/  ISETP.NE.U32.AND P0, PT, R4, 0x1, PT ;  /* 0x000000010400780c */ /* 0x000fda0003f05070 */
[----:B------:R-:W-:Y:S05]  /*1c40*/  @P0 BRA `(.L_x_42) ;  /* 0x0000000400240947 */ /* 0x000fea0003800000 */
[----:B------:R-:W1:Y:S01]  /*1c50*/  LDCU.128 UR8, c[0x0][0x380] ;  /* 0x00007000ff0877ac */ /* 0x000e620008000c00 */
[----:B------:R-:W2:Y:S01]  /*1c60*/  LDCU.128 UR12, c[0x0][0x390] ;  /* 0x00007200ff0c77ac */ /* 0x000ea20008000c00 */
[----:B-1----:R-:W-:Y:S02]  /*1c70*/  UIMAD.WIDE.U32 UR4, UR16, 0x8, UR10 ;  /* 0x00000008100478a5 */ /* 0x002fe4000f8e000a */
[----:B------:R-:W-:Y:S02]  /*1c80*/  UIMAD.WIDE.U32 UR8, UR16, 0x8, UR8 ;  /* 0x00000008100878a5 */ /* 0x000fe4000f8e0008 */
[----:B--2---:R-:W-:Y:S02]  /*1c90*/  UIMAD.WIDE UR6, UR16, 0x8, UR14 ;  /* 0x00000008100678a5 */ /* 0x004fe4000f8e020e */
[----:B------:R-:W-:Y:S01]  /*1ca0*/  MOV R8, UR4 ;  /* 0x0000000400087c02 */ /* 0x000fe20008000f00 */
[----:B------:R-:W-:Y:S01]  /*1cb0*/  IMAD.U32 R9, RZ, RZ, UR5 ;  /* 0x00000005ff097e24 */ /* 0x000fe2000f8e00ff */
[----:B------:R-:W-:Y:S01]  /*1cc0*/  MOV R15, UR9 ;  /* 0x00000009000f7c02 */ /* 0x000fe20008000f00 */
[----:B------:R-:W-:-:S02]  /*1cd0*/  IMAD.U32 R14, RZ, RZ, UR8 ;  /* 0x00000008ff0e7e24 */ /* 0x000fc4000f8e00ff */
[----:B------:R-:W-:Y:S01]  /*1ce0*/  IMAD.U32 R12, RZ, RZ, UR6 ;  /* 0x00000006ff0c7e24 */ /* 0x000fe2000f8e00ff */
[----:B0-----:R-:W2:Y:S01]  /*1cf0*/  LDG.E.64 R10, desc[UR18][R8.64] ;  /* 0x00000012080a7981 */ /* 0x001ea2000c1e1b00 */
[----:B------:R-:W-:-:S03]  /*1d00*/  IMAD.U32 R13, RZ, RZ, UR7 ;  /* 0x00000007ff0d7e24 */ /* 0x000fc6000f8e00ff */
[----:B------:R-:W2:Y:S04]  /*1d10*/  LDG.E.64 R4, desc[UR18][R14.64] ;  /* 0x000000120e047981 */ /* 0x000ea8000c1e1b00 */
[----:B------:R-:W2:Y:S01]  /*1d20*/  LDG.E.64 R6, desc[UR18][R12.64+-0x8] ;  /* 0xfffff8120c067981 */ /* 0x000ea2000c1e1b00 */
[----:B------:R-:W-:-:S06]  /*1d30*/  UIMAD.WIDE.U32 UR4, UR16, 0x8, UR12 ;  /* 0x00000008100478a5 */ /* 0x000fcc000f8e000c */
[----:B------:R-:W-:Y:S01]  /*1d40*/  MOV R24, UR4 ;  /* 0x0000000400187c02 */ /* 0x000fe20008000f00 */
[----:B------:R-:W-:-:S06]  /*1d50*/  IMAD.U32 R25, RZ, RZ, UR5 ;  /* 0x00000005ff197e24 */ /* 0x000fcc000f8e00ff */
[----:B------:R-:W3:Y:S01]  /*1d60*/  LDG.E.64 R24, desc[UR18][R24.64] ;  /* 0x0000001218187981 */ /* 0x000ee2000c1e1b00 */
[----:B--2---:R-:W-:-:S06]  /*1d70*/  DFMA R10, -R4, R6, R10 ;  /* 0x00000006040a722b */ /* 0x004fcc000000010a */
[----:B------:R-:W0:Y:S01]  /*1d80*/  MUFU.RCP64H R5, R11 ;  /* 0x0000000b00057308 */ /* 0x000e220000001800 */
[----:B------:R-:W-:-:S06]  /*1d90*/  IMAD.MOV.U32 R4, RZ, RZ, 0x1 ;  /* 0x00000001ff047424 */ /* 0x000fcc00078e00ff */
        /* <DEDUP_REMOVED lines=17> */
.L_x_50:
        /* <DEDUP_REMOVED lines=33> */
.L_x_52:
[----:B------:R-:W-:Y:S05]  /*20c0*/  BSYNC.RECONVERGENT B0 ;  /* 0x0000000000007941 */ /* 0x000fea0003800200 */
.L_x_51:
[----:B------:R1:W-:Y:S02]  /*20d0*/  STG.E.64 desc[UR18][R8.64], R6 ;  /* 0x0000000608007986 */ /* 0x0003e4000c101b12 */
.L_x_42:
[----:B------:R-:W-:Y:S02]  /*20e0*/  ISETP.GE.U32.AND P0, PT, R3, 0x7, PT ;  /* 0x000000070300780c */ /* 0x000fe40003f06070 */
[----:B-1----:R-:W-:-:S11]  /*20f0*/  LOP3.LUT R9, R2, 0x7, RZ, 0xc0, !PT ;  /* 0x0000000702097812 */ /* 0x002fd600078ec0ff */
[----:B------:R-:W-:Y:S05]  /*2100*/  @!P0 BRA `(.L_x_53) ;  /* 0x0000000000ec8947 */ /* 0x000fea0003800000 */
[----:B------:R-:W1:Y:S01]  /*2110*/  LDC R3, c[0x0][0x3a8] ;  /* 0x0000ea00ff037b82 */ /* 0x000e620000000800 */
[----:B------:R-:W-:-:S04]  /*2120*/  LOP3.LUT R8, R2, 0xfffffff8, RZ, 0xc0, !PT ;  /* 0xfffffff802087812 */ /* 0x000fc800078ec0ff */
[----:B------:R-:W-:Y:S01]  /*2130*/  IADD3 R8, PT, PT, -R8, RZ, RZ ;  /* 0x000000ff08087210 */ /* 0x000fe20007ffe1ff */
[----:B-1----:R-:W-:-:S07]  /*2140*/  VIADD R3, R3, 0xfffffffc ;  /* 0xfffffffc03037836 */ /* 0x002fce0000000000 */
.L_x_54:
[----:B01----:R-:W0:Y:S01]  /*2150*/  LDC.64 R6, c[0x0][0x398] ;  /* 0x0000e600ff067b82 */ /* 0x003e220000000a00 */
[----:B------:R-:W-:-:S04]  /*2160*/  VIADD R13, R3, 0x2 ;  /* 0x00000002030d7836 */ /* 0x000fc80000000000 */
[----:B------:R-:W-:-:S05]  /*2170*/  IMAD.WIDE R4, R13, 0x8, R18 ;  /* 0x000000080d047825 */ /* 0x000fca00078e0212 */
[----:B------:R-:W2:Y:S04]  /*2180*/  LDG.E.64 R10, desc[UR18][R4.64] ;  /* 0x00000012040a7981 */ /* 0x000ea8000c1e1b00 */
[----:B------:R-:W2:Y:S01]  /*2190*/  LDG.E.64 R14, desc[UR18][R4.64+0x8] ;  /* 0x00000812040e7981 */ /* 0x000ea2000c1e1b00 */
[----:B------:R-:W-:-:S03]  /*21a0*/  IADD3 R17, PT, PT, R3, 0x1, RZ ;  /* 0x0000000103117810 */ /* 0x000fc60007ffe0ff */
[----:B------:R-:W3:Y:S01]  /*21b0*/  LDG.E.64 R20, desc[UR18][R4.64+-0x10] ;  /* 0xfffff01204147981 */ /* 0x000ee2000c1e1b00 */
[----:B0-----:R-:W-:-:S06]  /*21c0*/  IMAD.WIDE.U32 R12, R13, 0x8, R6 ;  /* 0x000000080d0c7825 */ /* 0x001fcc00078e0006 */
[----:B------:R-:W2:Y:S01]  /*21d0*/  LDG.E.64 R12, desc[UR18][R12.64] ;  /* 0x000000120c0c7981 */ /* 0x000ea2000c1e1b00 */
[--C-:B------:R-:W-:Y:S01]  /*21e0*/  IMAD.WIDE.U32 R16, R17, 0x8, R6.reuse ;  /* 0x0000000811107825 */ /* 0x100fe200078e0006 */
[----:B--2---:R-:W-:Y:S02]  /*21f0*/  DFMA R10, -R12, R14, R10 ;  /* 0x0000000e0c0a722b */ /* 0x004fe4000000010a */
[----:B------:R-:W2:Y:S01]  /*2200*/  LDG.E.64 R14, desc[UR18][R4.64+-0x8] ;  /* 0xfffff812040e7981 */ /* 0x000ea2000c1e1b00 */
[----:B------:R-:W-:-:S03]  /*2210*/  IMAD.WIDE.U32 R22, R3, 0x8, R6 ;  /* 0x0000000803167825 */ /* 0x000fc600078e0006 */
[----:B------:R-:W4:Y:S04]  /*2220*/  LDG.E.64 R12, desc[UR18][R4.64+-0x18] ;  /* 0xffffe812040c7981 */ /* 0x000f28000c1e1b00 */
[----:B------:R0:W-:Y:S04]  /*2230*/  STG.E.64 desc[UR18][R4.64], R10 ;  /* 0x0000000a04007986 */ /* 0x0001e8000c101b12 */
[----:B------:R-:W2:Y:S02]  /*2240*/  LDG.E.64 R16, desc[UR18][R16.64] ;  /* 0x0000001210107981 */ /* 0x000ea4000c1e1b00 */
[----:B--2---:R-:W-:Y:S01]  /*2250*/  DFMA R14, R10, -R16, R14 ;  /* 0x800000100a0e722b */ /* 0x004fe2000000000e */
[----:B------:R-:W-:Y:S01]  /*2260*/  VIADD R25, R3, 0xffffffff ;  /* 0xffffffff03197836 */ /* 0x000fe20000000000 */
[----:B0-----:R-:W2:Y:S05]  /*2270*/  LDG.E.64 R10, desc[UR18][R4.64+-0x20] ;  /* 0xffffe012040a7981 */ /* 0x001eaa000c1e1b00 */
[----:B------:R0:W-:Y:S04]  /*2280*/  STG.E.64 desc[UR18][R4.64+-0x8], R14 ;  /* 0xfffff80e04007986 */ /* 0x0001e8000c101b12 */
[----:B------:R-:W3:Y:S01]  /*2290*/  LDG.E.64 R22, desc[UR18][R22.64] ;  /* 0x0000001216167981 */ /* 0x000ee2000c1e1b00 */
[----:B------:R-:W-:Y:S01]  /*22a0*/  IMAD.WIDE.U32 R24, R25, 0x8, R6 ;  /* 0x0000000819187825 */ /* 0x000fe200078e0006 */
[----:B---3--:R-:W-:-:S03]  /*22b0*/  DFMA R20, R14, -R22, R20 ;  /* 0x800000160e14722b */ /* 0x008fc60000000014 */
[----:B------:R-:W-:Y:S01]  /*22c0*/  VIADD R17, R3, 0xfffffffe ;  /* 0xfffffffe03117836 */ /* 0x000fe20000000000 */
[----:B0-----:R-:W3:Y:S04]  /*22d0*/  LDG.E.64 R14, desc[UR18][R4.64+-0x28] ;  /* 0xffffd812040e7981 */ /* 0x001ee8000c1e1b00 */
[----:B------:R0:W-:Y:S04]  /*22e0*/  STG.E.64 desc[UR18][R4.64+-0x10], R20 ;  /* 0xfffff01404007986 */ /* 0x0001e8000c101b12 */
[----:B------:R-:W4:Y:S01]  /*22f0*/  LDG.E.64 R24, desc[UR18][R24.64] ;  /* 0x0000001218187981 */ /* 0x000f22000c1e1b00 */
[----:B------:R-:W-:Y:S01]  /*2300*/  IMAD.WIDE.U32 R16, R17, 0x8, R6 ;  /* 0x0000000811107825 */ /* 0x000fe200078e0006 */
[----:B----4-:R-:W-:-:S07]  /*2310*/  DFMA R12, R20, -R24, R12 ;  /* 0x80000018140c722b */ /* 0x010fce000000000c */
[----:B------:R1:W-:Y:S04]  /*2320*/  STG.E.64 desc[UR18][R4.64+-0x18], R12 ;  /* 0xffffe80c04007986 */ /* 0x0003e8000c101b12 */
[----:B------:R-:W2:Y:S01]  /*2330*/  LDG.E.64 R16, desc[UR18][R16.64] ;  /* 0x0000001210107981 */ /* 0x000ea2000c1e1b00 */
[----:B------:R-:W-:-:S05]  /*2340*/  IADD3 R23, PT, PT, R3, -0x3, RZ ;  /* 0xfffffffd03177810 */ /* 0x000fca0007ffe0ff */
[----:B------:R-:W-:Y:S01]  /*2350*/  IMAD.WIDE.U32 R22, R23, 0x8, R6 ;  /* 0x0000000817167825 */ /* 0x000fe200078e0006 */
[----:B--2---:R-:W-:-:S03]  /*2360*/  DFMA R10, R12, -R16, R10 ;  /* 0x800000100c0a722b */ /* 0x004fc6000000000a */
[----:B0-----:R-:W-:Y:S01]  /*2370*/  VIADD R21, R3, 0xfffffffc ;  /* 0xfffffffc03157836 */ /* 0x001fe20000000000 */
[----:B-1----:R-:W2:Y:S04]  /*2380*/  LDG.E.64 R12, desc[UR18][R4.64+-0x30] ;  /* 0xffffd012040c7981 */ /* 0x002ea8000c1e1b00 */
[----:B------:R1:W-:Y:S04]  /*2390*/  STG.E.64 desc[UR18][R4.64+-0x20], R10 ;  /* 0xffffe00a04007986 */ /* 0x0003e8000c101b12 */
[----:B------:R-:W3:Y:S01]  /*23a0*/  LDG.E.64 R22, desc[UR18][R22.64] ;  /* 0x0000001216167981 */ /* 0x000ee2000c1e1b00 */
[----:B------:R-:W-:Y:S01]  /*23b0*/  IMAD.WIDE.U32 R20, R21, 0x8, R6 ;  /* 0x0000000815147825 */ /* 0x000fe200078e0006 */
[----:B---3--:R-:W-:-:S07]  /*23c0*/  DFMA R14, R10, -R22, R14 ;  /* 0x800000160a0e722b */ /* 0x008fce000000000e */
[----:B------:R1:W-:Y:S04]  /*23d0*/  STG.E.64 desc[UR18][R4.64+-0x28], R14 ;  /* 0xffffd80e04007986 */ /* 0x0003e8000c101b12 */
[----:B------:R-:W2:Y:S01]  /*23e0*/  LDG.E.64 R20, desc[UR18][R20.64] ;  /* 0x0000001214147981 */ /* 0x000ea2000c1e1b00 */
[----:B------:R-:W-:-:S04]  /*23f0*/  VIADD R17, R3, 0xfffffffb ;  /* 0xfffffffb03117836 */ /* 0x000fc80000000000 */
[----:B------:R-:W-:Y:S02]  /*2400*/  IMAD.WIDE.U32 R16, R17, 0x8, R6 ;  /* 0x0000000811107825 */ /* 0x000fe400078e0006 */
[----:B------:R-:W3:Y:S01]  /*2410*/  LDG.E.64 R6, desc[UR18][R4.64+-0x38] ;  /* 0xffffc81204067981 */ /* 0x000ee2000c1e1b00 */
[----:B--2---:R-:W-:-:S07]  /*2420*/  DFMA R12, R14, -R20, R12 ;  /* 0x800000140e0c722b */ /* 0x004fce000000000c */
[----:B------:R1:W-:Y:S04]  /*2430*/  STG.E.64 desc[UR18][R4.64+-0x30], R12 ;  /* 0xffffd00c04007986 */ /* 0x0003e8000c101b12 */
[----:B------:R-:W3:Y:S01]  /*2440*/  LDG.E.64 R16, desc[UR18][R16.64] ;  /* 0x0000001210107981 */ /* 0x000ee2000c1e1b00 */
[----:B------:R-:W-:-:S04]  /*2450*/  IADD3 R8, PT, PT, R8, 0x8, RZ ;  /* 0x0000000808087810 */ /* 0x000fc80007ffe0ff */
[----:B------:R-:W-:Y:S01]  /*2460*/  ISETP.NE.AND P0, PT, R8, RZ, PT ;  /* 0x000000ff0800720c */ /* 0x000fe20003f05270 */
[----:B------:R-:W-:Y:S01]  /*2470*/  VIADD R3, R3, 0xfffffff8 ;  /* 0xfffffff803037836 */ /* 0x000fe20000000000 */
[----:B---3--:R-:W-:-:S07]  /*2480*/  DFMA R6, R12, -R16, R6 ;  /* 0x800000100c06722b */ /* 0x008fce0000000006 */
[----:B------:R1:W-:Y:S04]  /*2490*/  STG.E.64 desc[UR18][R4.64+-0x38], R6 ;  /* 0xffffc80604007986 */ /* 0x0003e8000c101b12 */
[----:B------:R-:W-:Y:S05]  /*24a0*/  @P0 BRA `(.L_x_54) ;  /* 0xfffffffc00280947 */ /* 0x000fea000383ffff */
[----:B------:R-:W-:-:S07]  /*24b0*/  VIADD R3, R3, 0x2 ;  /* 0x0000000203037836 */ /* 0x000fce0000000000 */
.L_x_53:
[----:B------:R-:W-:-:S13]  /*24c0*/  ISETP.NE.AND P0, PT, R9, RZ, PT ;  /* 0x000000ff0900720c */ /* 0x000fda0003f05270 */
[----:B------:R-:W-:Y:S05]  /*24d0*/  @!P0 EXIT ;  /* 0x000000000000894d */ /* 0x000fea0003800000 */
[----:B------:R-:W-:Y:S02]  /*24e0*/  ISETP.GE.U32.AND P0, PT, R9, 0x4, PT ;  /* 0x000000040900780c */ /* 0x000fe40003f06070 */
[----:B------:R-:W-:-:S11]  /*24f0*/  ISETP.NE.AND P1, PT, R0, RZ, PT ;  /* 0x000000ff0000720c */ /* 0x000fd60003f25270 */
[----:B------:R-:W-:Y:S05]  /*2500*/  @!P0 BRA `(.L_x_55) ;  /* 0x00000000006c8947 */ /* 0x000fea0003800000 */
[----:B01----:R-:W0:Y:S01]  /*2510*/  LDC.64 R6, c[0x0][0x398] ;  /* 0x0000e600ff067b82 */ /* 0x003e220000000a00 */
[----:B------:R-:W-:-:S05]  /*2520*/  IMAD.WIDE R4, R3, 0x8, R18 ;  /* 0x0000000803047825 */ /* 0x000fca00078e0212 */
[----:B------:R-:W2:Y:S04]  /*2530*/  LDG.E.64 R8, desc[UR18][R4.64] ;  /* 0x0000001204087981 */ /* 0x000ea8000c1e1b00 */
[----:B------:R-:W2:Y:S01]  /*2540*/  LDG.E.64 R12, desc[UR18][R4.64+0x8] ;  /* 0x00000812040c7981 */ /* 0x000ea2000c1e1b00 */
[C---:B------:R-:W-:Y:S01]  /*2550*/  IADD3 R15, PT, PT, R3.reuse, -0x1, RZ ;  /* 0xffffffff030f7810 */ /* 0x040fe20007ffe0ff */
[C---:B------:R-:W-:Y:S02]  /*2560*/  VIADD R21, R3.reuse, 0xfffffffe ;  /* 0xfffffffe03157836 */ /* 0x040fe40000000000 */
[----:B------:R-:W3:Y:S01]  /*2570*/  LDG.E.64 R16, desc[UR18][R4.64+-0x10] ;  /* 0xfffff01204107981 */ /* 0x000ee2000c1e1b00 */
[----:B0-----:R-:W-:-:S06]  /*2580*/  IMAD.WIDE.U32 R10, R3, 0x8, R6 ;  /* 0x00000008030a7825 */ /* 0x001fcc00078e0006 */
[----:B------:R-:W2:Y:S01]  /*2590*/  LDG.E.64 R10, desc[UR18][R10.64] ;  /* 0x000000120a0a7981 */ /* 0x000ea2000c1e1b00 */
[--C-:B------:R-:W-:Y:S01]  /*25a0*/  IMAD.WIDE.U32 R14, R15, 0x8, R6.reuse ;  /* 0x000000080f0e7825 */ /* 0x100fe200078e0006 */
[----:B--2---:R-:W-:Y:S02]  /*25b0*/  DFMA R8, -R10, R12, R8 ;  /* 0x0000000c0a08722b */ /* 0x004fe40000000108 */
[----:B------:R-:W2:Y:S05]  /*25c0*/  LDG.E.64 R12, desc[UR18][R4.64+-0x8] ;  /* 0xfffff812040c7981 */ /* 0x000eaa000c1e1b00 */
[----:B------:R4:W-:Y:S04]  /*25d0*/  STG.E.64 desc[UR18][R4.64], R8 ;  /* 0x0000000804007986 */ /* 0x0009e8000c101b12 */
[----:B------:R-:W2:Y:S01]  /*25e0*/  LDG.E.64 R14, desc[UR18][R14.64] ;  /* 0x000000120e0e7981 */ /* 0x000ea2000c1e1b00 */
[----:B------:R-:W-:Y:S01]  /*25f0*/  IMAD.WIDE.U32 R20, R21, 0x8, R6 ;  /* 0x0000000815147825 */ /* 0x000fe200078e0006 */
[----:B--2---:R-:W-:-:S07]  /*2600*/  DFMA R12, R8, -R14, R12 ;  /* 0x8000000e080c722b */ /* 0x004fce000000000c */
[----:B------:R4:W-:Y:S04]  /*2610*/  STG.E.64 desc[UR18][R4.64+-0x8], R12 ;  /* 0xfffff80c04007986 */ /* 0x0009e8000c101b12 */
[----:B------:R-:W3:Y:S01]  /*2620*/  LDG.E.64 R20, desc[UR18][R20.64] ;  /* 0x0000001214147981 */ /* 0x000ee2000c1e1b00 */
[----:B------:R-:W-:-:S04]  /*2630*/  VIADD R11, R3, 0xfffffffd ;  /* 0xfffffffd030b7836 */ /* 0x000fc80000000000 */
[----:B------:R-:W-:Y:S02]  /*2640*/  IMAD.WIDE.U32 R10, R11, 0x8, R6 ;  /* 0x000000080b0a7825 */ /* 0x000fe400078e0006 */
[----:B------:R-:W2:Y:S01]  /*2650*/  LDG.E.64 R6, desc[UR18][R4.64+-0x18] ;  /* 0xffffe81204067981 */ /* 0x000ea2000c1e1b00 */
[----:B---3--:R-:W-:-:S07]  /*2660*/  DFMA R16, R12, -R20, R16 ;  /* 0x800000140c10722b */ /* 0x008fce0000000010 */
[----:B------:R4:W-:Y:S04]  /*2670*/  STG.E.64 desc[UR18][R4.64+-0x10], R16 ;  /* 0xfffff01004007986 */ /* 0x0009e8000c101b12 */
[----:B------:R-:W2:Y:S01]  /*2680*/  LDG.E.64 R10, desc[UR18][R10.64] ;  /* 0x000000120a0a7981 */ /* 0x000ea2000c1e1b00 */
[----:B------:R-:W-:Y:S01]  /*2690*/  IADD3 R3, PT, PT, R3, -0x4, RZ ;  /* 0xfffffffc03037810 */ /* 0x000fe20007ffe0ff */
[----:B--2---:R-:W-:-:S07]  /*26a0*/  DFMA R6, R16, -R10, R6 ;  /* 0x8000000a1006722b */ /* 0x004fce0000000006 */
[----:B------:R4:W-:Y:S04]  /*26b0*/  STG.E.64 desc[UR18][R4.64+-0x18], R6 ;  /* 0xffffe80604007986 */ /* 0x0009e8000c101b12 */
.L_x_55:
[----:B------:R-:W-:Y:S05]  /*26c0*/  @!P1 EXIT ;  /* 0x000000000000994d */ /* 0x000fea0003800000 */
[----:B------:R-:W-:Y:S02]  /*26d0*/  ISETP.NE.AND P0, PT, R0, 0x1, PT ;  /* 0x000000010000780c */ /* 0x000fe40003f05270 */
[----:B------:R-:W-:-:S04]  /*26e0*/  LOP3.LUT R2, R2, 0x1, RZ, 0xc0, !PT ;  /* 0x0000000102027812 */ /* 0x000fc800078ec0ff */
[----:B------:R-:W-:-:S07]  /*26f0*/  ISETP.NE.U32.AND P1, PT, R2, 0x1, PT ;  /* 0x000000010200780c */ /* 0x000fce0003f25070 */
[----:B------:R-:W-:Y:S06]  /*2700*/  @!P0 BRA `(.L_x_56) ;  /* 0x00000000003c8947 */ /* 0x000fec0003800000 */
[----:B-1--4-:R-:W1:Y:S01]  /*2710*/  LDC.64 R12, c[0x0][0x398] ;  /* 0x0000e600ff0c7b82 */ /* 0x012e620000000a00 */
[----:B0-----:R-:W-:-:S05]  /*2720*/  IMAD.WIDE R10, R3, 0x8, R18 ;  /* 0x00000008030a7825 */ /* 0x001fca00078e0212 */
[----:B------:R-:W2:Y:S04]  /*2730*/  LDG.E.64 R4, desc[UR18][R10.64] ;  /* 0x000000120a047981 */ /* 0x000ea8000c1e1b00 */
[----:B------:R-:W2:Y:S01]  /*2740*/  LDG.E.64 R8, desc[UR18][R10.64+0x8] ;  /* 0x000008120a087981 */ /* 0x000ea2000c1e1b00 */
[----:B-1----:R-:W-:-:S05]  /*2750*/  IMAD.WIDE.U32 R14, R3, 0x8, R12 ;  /* 0x00000008030e7825 */ /* 0x002fca00078e000c */
[----:B------:R-:W2:Y:S01]  /*2760*/  LDG.E.64 R6, desc[UR18][R14.64] ;  /* 0x000000120e067981 */ /* 0x000ea2000c1e1b00 */
[----:B------:R-:W-:Y:S01]  /*2770*/  VIADD R17, R3, 0xffffffff ;  /* 0xffffffff03117836 */ /* 0x000fe20000000000 */
[----:B--2---:R-:W-:-:S03]  /*2780*/  DFMA R4, -R6, R8, R4 ;  /* 0x000000080604722b */ /* 0x004fc60000000104 */
[----:B------:R-:W-:Y:S01]  /*2790*/  IMAD.WIDE.U32 R8, R17, 0x8, R12 ;  /* 0x0000000811087825 */ /* 0x000fe200078e000c */
[----:B------:R-:W2:Y:S04]  /*27a0*/  LDG.E.64 R6, desc[UR18][R10.64+-0x8] ;  /* 0xfffff8120a067981 */ /* 0x000ea8000c1e1b00 */
[----:B------:R3:W-:Y:S04]  /*27b0*/  STG.E.64 desc[UR18][R10.64], R4 ;  /* 0x000000040a007986 */ /* 0x0007e8000c101b12 */
[----:B------:R-:W2:Y:S01]  /*27c0*/  LDG.E.64 R8, desc[UR18][R8.64] ;  /* 0x0000001208087981 */ /* 0x000ea2000c1e1b00 */
[----:B------:R-:W-:Y:S01]  /*27d0*/  VIADD R3, R3, 0xfffffffe ;  /* 0xfffffffe03037836 */ /* 0x000fe20000000000 */
[----:B--2---:R-:W-:-:S07]  /*27e0*/  DFMA R6, R4, -R8, R6 ;  /* 0x800000080406722b */ /* 0x004fce0000000006 */
[----:B------:R3:W-:Y:S04]  /*27f0*/  STG.E.64 desc[UR18][R10.64+-0x8], R6 ;  /* 0xfffff8060a007986 */ /* 0x0007e8000c101b12 */
.L_x_56:
[----:B------:R-:W-:Y:S05]  /*2800*/  @P1 EXIT ;  /* 0x000000000000194d */ /* 0x000fea0003800000 */
[----:B-1-34-:R-:W1:Y:S01]  /*2810*/  LDC.64 R4, c[0x0][0x398] ;  /* 0x0000e600ff047b82 */ /* 0x01ae620000000a00 */
[----:B------:R-:W-:-:S05]  /*2820*/  IMAD.WIDE R18, R3, 0x8, R18 ;  /* 0x0000000803127825 */ /* 0x000fca00078e0212 */
[----:B0-----:R-:W2:Y:S01]  /*2830*/  LDG.E.64 R6, desc[UR18][R18.64+0x8] ;  /* 0x0000081212067981 */ /* 0x001ea2000c1e1b00 */
[----:B-1----:R-:W-:-:S03]  /*2840*/  IMAD.WIDE.U32 R4, R3, 0x8, R4 ;  /* 0x0000000803047825 */ /* 0x002fc600078e0004 */
[----:B------:R-:W2:Y:S04]  /*2850*/  LDG.E.64 R2, desc[UR18][R18.64] ;  /* 0x0000001212027981 */ /* 0x000ea8000c1e1b00 */
[----:B------:R-:W2:Y:S02]  /*2860*/  LDG.E.64 R4, desc[UR18][R4.64] ;  /* 0x0000001204047981 */ /* 0x000ea4000c1e1b00 */
[----:B--2---:R-:W-:-:S07]  /*2870*/  DFMA R2, -R4, R6, R2 ;  /* 0x000000060402722b */ /* 0x004fce0000000102 */
[----:B------:R-:W-:Y:S01]  /*2880*/  STG.E.64 desc[UR18][R18.64], R2 ;  /* 0x0000000212007986 */ /* 0x000fe2000c101b12 */
[----:B------:R-:W-:Y:S05]  /*2890*/  EXIT ;  /* 0x000000000000794d */ /* 0x000fea0003800000 */
        .weak           $__internal_2_$__cuda_sm20_div_rn_f64_full
        .type           $__internal_2_$__cuda_sm20_div_rn_f64_full,@function
        .size           $__internal_2_$__cuda_sm20_div_rn_f64_full,(.L_x_80 - $__internal_2_$__cuda_sm20_div_rn_f64_full)
$__internal_2_$__cuda_sm20_div_rn_f64_full:
[C---:B------:R-:W-:Y:S01]  /*28a0*/  FSETP.GEU.AND P0, PT, |R23|.reuse, 1.469367938527859385e-39, PT ;  /* 0x001000001700780b */ /* 0x040fe20003f0e200 */
[----:B------:R-:W-:Y:S01]  /*28b0*/  IMAD.MOV.U32 R32, RZ, RZ, 0x1 ;  /* 0x00000001ff207424 */ /* 0x000fe200078e00ff */
[----:B------:R-:W-:Y:S01]  /*28c0*/  LOP3.LUT R20, R23, 0x800fffff, RZ, 0xc0, !PT ;  /* 0x800fffff17147812 */ /* 0x000fe200078ec0ff */
[----:B------:R-:W-:Y:S01]  /*28d0*/  BSSY.RECONVERGENT B1, `(.L_x_57) ;  /* 0x0000059000017945 */ /* 0x000fe20003800200 */
[C---:B------:R-:W-:Y:S02]  /*28e0*/  FSETP.GEU.AND P2, PT, |R25|.reuse, 1.469367938527859385e-39, PT ;  /* 0x001000001900780b */ /* 0x040fe40003f4e200 */
[----:B------:R-:W-:Y:S02]  /*28f0*/  LOP3.LUT R21, R20, 0x3ff00000, RZ, 0xfc, !PT ;  /* 0x3ff0000014157812 */ /* 0x000fe400078efcff */
[----:B------:R-:W-:Y:S02]  /*2900*/  MOV R20, R22 ;  /* 0x0000001600147202 */ /* 0x000fe40000000f00 */
[----:B------:R-:W-:-:S02]  /*2910*/  LOP3.LUT R6, R25, 0x7ff00000, RZ, 0xc0, !PT ;  /* 0x7ff0000019067812 */ /* 0x000fc400078ec0ff */
[----:B------:R-:W-:Y:S01]  /*2920*/  LOP3.LUT R7, R23, 0x7ff00000, RZ, 0xc0, !PT ;  /* 0x7ff0000017077812 */ /* 0x000fe200078ec0ff */
[----:B------:R-:W-:-:S03]  /*2930*/  @!P0 DMUL R20, R22, 8.98846567431157953865e+307 ;  /* 0x7fe0000016148828 */ /* 0x000fc60000000000 */
[C---:B------:R-:W-:Y:S01]  /*2940*/  ISETP.GE.U32.AND P1, PT, R6.reuse, R7, PT ;  /* 0x000000070600720c */ /* 0x040fe20003f26070 */
[----:B------:R-:W-:Y:S01]  /*2950*/  @!P2 IMAD.MOV.U32 R28, RZ, RZ, RZ ;  /* 0x000000ffff1ca224 */ /* 0x000fe200078e00ff */
[----:B------:R-:W-:Y:S01]  /*2960*/  @!P2 LOP3.LUT R5, R23, 0x7ff00000, RZ, 0xc0, !PT ;  /* 0x7ff000001705a812 */ /* 0x000fe200078ec0ff */
[----:B------:R-:W0:Y:S03]  /*2970*/  MUFU.RCP64H R33, R21 ;  /* 0x0000001500217308 */ /* 0x000e260000001800 */
[----:B------:R-:W-:Y:S01]  /*2980*/  @!P2 ISETP.GE.U32.AND P3, PT, R6, R5, PT ;  /* 0x000000050600a20c */ /* 0x000fe20003f66070 */
[----:B------:R-:W-:Y:S01]  /*2990*/  IMAD.MOV.U32 R5, RZ, RZ, 0x1ca00000 ;  /* 0x1ca00000ff057424 */ /* 0x000fe200078e00ff */
[----:B------:R-:W-:-:S04]  /*29a0*/  @!P0 LOP3.LUT R7, R21, 0x7ff00000, RZ, 0xc0, !PT ;  /* 0x7ff0000015078812 */ /* 0x000fc800078ec0ff */
[----:B------:R-:W-:Y:S01]  /*29b0*/  @!P2 SEL R29, R5, 0x63400000, !P3 ;  /* 0x63400000051da807 */ /* 0x000fe20005800000 */
[----:B0-----:R-:W-:-:S08]  /*29c0*/  DFMA R26, R32, -R20, 1 ;  /* 0x3ff00000201a742b */ /* 0x001fd00000000814 */
[----:B------:R-:W-:-:S08]  /*29d0*/  DFMA R26, R26, R26, R26 ;  /* 0x0000001a1a1a722b */ /* 0x000fd0000000001a */
[----:B------:R-:W-:Y:S01]  /*29e0*/  DFMA R32, R32, R26, R32 ;  /* 0x0000001a2020722b */ /* 0x000fe20000000020 */
[----:B------:R-:W-:Y:S02]  /*29f0*/  @!P2 LOP3.LUT R26, R29, 0x80000000, R25, 0xf8, !PT ;  /* 0x800000001d1aa812 */ /* 0x000fe400078ef819 */
[----:B------:R-:W-:Y:S02]  /*2a00*/  SEL R27, R5, 0x63400000, !P1 ;  /* 0x63400000051b7807 */ /* 0x000fe40004800000 */
[----:B------:R-:W-:-:S03]  /*2a10*/  @!P2 LOP3.LUT R29, R26, 0x100000, RZ, 0xfc, !PT ;  /* 0x001000001a1da812 */ /* 0x000fc600078efcff */
[----:B------:R-:W-:Y:S01]  /*2a20*/  DFMA R34, R32, -R20, 1 ;  /* 0x3ff000002022742b */ /* 0x000fe20000000814 */
[----:B------:R-:W-:Y:S02]  /*2a30*/  LOP3.LUT R27, R27, 0x800fffff, R25, 0xf8, !PT ;  /* 0x800fffff1b1b7812 */ /* 0x000fe400078ef819 */
[----:B------:R-:W-:-:S05]  /*2a40*/  MOV R26, R24 ;  /* 0x00000018001a7202 */ /* 0x000fca0000000f00 */
[----:B------:R-:W-:Y:S02]  /*2a50*/  DFMA R34, R32, R34, R32 ;  /* 0x000000222022722b */ /* 0x000fe40000000020 */
[----:B------:R-:W-:-:S08]  /*2a60*/  @!P2 DFMA R26, R26, 2, -R28 ;  /* 0x400000001a1aa82b */ /* 0x000fd0000000081c */
[----:B------:R-:W-:Y:S02]  /*2a70*/  DMUL R32, R34, R26 ;  /* 0x0000001a22207228 */ /* 0x000fe40000000000 */
[----:B------:R-:W-:-:S06]  /*2a80*/  @!P2 LOP3.LUT R6, R27, 0x7ff00000, RZ, 0xc0, !PT ;  /* 0x7ff000001b06a812 */ /* 0x000fcc00078ec0ff */
[----:B------:R-:W-:-:S08]  /*2a90*/  DFMA R28, R32, -R20, R26 ;  /* 0x80000014201c722b */ /* 0x000fd0000000001a */
[----:B------:R-:W-:Y:S01]  /*2aa0*/  DFMA R28, R34, R28, R32 ;  /* 0x0000001c221c722b */ /* 0x000fe20000000020 */
[----:B------:R-:W-:-:S05]  /*2ab0*/  VIADD R32, R6, 0xffffffff ;  /* 0xffffffff06207836 */ /* 0x000fca0000000000 */
[----:B------:R-:W-:Y:S02]  /*2ac0*/  ISETP.GT.U32.AND P0, PT, R32, 0x7feffffe, PT ;  /* 0x7feffffe2000780c */ /* 0x000fe40003f04070 */
[----:B------:R-:W-:-:S04]  /*2ad0*/  IADD3 R32, PT, PT, R7, -0x1, RZ ;  /* 0xffffffff07207810 */ /* 0x000fc80007ffe0ff */
[----:B------:R-:W-:-:S13]  /*2ae0*/  ISETP.GT.U32.OR P0, PT, R32, 0x7feffffe, P0 ;  /* 0x7feffffe2000780c */ /* 0x000fda0000704470 */
[----:B------:R-:W-:Y:S05]  /*2af0*/  @P0 BRA `(.L_x_58) ;  /* 0x0000000000780947 */ /* 0x000fea0003800000 */
[----:B------:R-:W-:Y:S02]  /*2b00*/  LOP3.LUT R24, R25, 0x7ff00000, RZ, 0xc0, !PT ;  /* 0x7ff0000019187812 */ /* 0x000fe400078ec0ff */
[----:B------:R-:W-:-:S04]  /*2b10*/  LOP3.LUT R7, R23, 0x7ff00000, RZ, 0xc0, !PT ;  /* 0x7ff0000017077812 */ /* 0x000fc800078ec0ff */
[CC--:B------:R-:W-:Y:S02]  /*2b20*/  VIADDMNMX R6, R24.reuse, -R7.reuse, 0xb9600000, !PT ;  /* 0xb960000018067446 */ /* 0x0c0fe40007800907 */
[----:B------:R-:W-:Y:S02]  /*2b30*/  ISETP.GE.U32.AND P0, PT, R24, R7, PT ;  /* 0x000000071800720c */ /* 0x000fe40003f06070 */
[----:B------:R-:W-:Y:S02]  /*2b40*/  VIMNMX R6, PT, PT, R6, 0x46a00000, PT ;  /* 0x46a0000006067848 */ /* 0x000fe40003fe0100 */
[----:B------:R-:W-:-:S05]  /*2b50*/  SEL R5, R5, 0x63400000, !P0 ;  /* 0x6340000005057807 */ /* 0x000fca0004000000 */
[----:B------:R-:W-:Y:S01]  /*2b60*/  IMAD.IADD R5, R6, 0x1, -R5 ;  /* 0x0000000106057824 */ /* 0x000fe200078e0a05 */
[----:B------:R-:W-:-:S03]  /*2b70*/  MOV R6, RZ ;  /* 0x000000ff00067202 */ /* 0x000fc60000000f00 */
        /* <DEDUP_REMOVED lines=10> */
[----:B------:R-:W-:Y:S01]  /*2c20*/  IMAD.MOV R21, RZ, RZ, -R5 ;  /* 0x000000ffff157224 */ /* 0x000fe200078e0a05 */
[----:B------:R-:W-:Y:S01]  /*2c30*/  MOV R20, RZ ;  /* 0x000000ff00147202 */ /* 0x000fe20000000f00 */
[----:B------:R-:W-:Y:S01]  /*2c40*/  DMUL.RP R6, R28, R6 ;  /* 0x000000061c067228 */ /* 0x000fe20000008000 */
[----:B------:R-:W-:-:S04]  /*2c50*/  IADD3 R5, PT, PT, -R5, -0x43300000, RZ ;  /* 0xbcd0000005057810 */ /* 0x000fc80007ffe1ff */
[----:B------:R-:W-:-:S05]  /*2c60*/  DFMA R20, R32, -R20, R28 ;  /* 0x800000142014722b */ /* 0x000fca000000001c */
[----:B------:R-:W-:-:S05]  /*2c70*/  LOP3.LUT R22, R7, R22, RZ, 0x3c, !PT ;  /* 0x0000001607167212 */ /* 0x000fca00078e3cff */
[----:B------:R-:W-:-:S04]  /*2c80*/  FSETP.NEU.AND P0, PT, |R21|, R5, PT ;  /* 0x000000051500720b */ /* 0x000fc80003f0d200 */
[----:B------:R-:W-:Y:S02]  /*2c90*/  FSEL R6, R6, R32, !P0 ;  /* 0x0000002006067208 */ /* 0x000fe40004000000 */
[----:B------:R-:W-:-:S03]  /*2ca0*/  FSEL R7, R22, R33, !P0 ;  /* 0x0000002116077208 */ /* 0x000fc60004000000 */
[----:B------:R-:W-:Y:S02]  /*2cb0*/  IMAD.MOV.U32 R32, RZ, RZ, R6 ;  /* 0x000000ffff207224 */ /* 0x000fe400078e0006 */
[----:B------:R-:W-:Y:S01]  /*2cc0*/  IMAD.MOV.U32 R33, RZ, RZ, R7 ;  /* 0x000000ffff217224 */ /* 0x000fe200078e0007 */
[----:B------:R-:W-:Y:S06]  /*2cd0*/  BRA `(.L_x_59) ;  /* 0x0000000000607947 */ /* 0x000fec0003800000 */
.L_x_58:
        /* <DEDUP_REMOVED lines=12> */
[----:B------:R-:W-:Y:S01]  /*2da0*/  @!P0 IMAD.MOV.U32 R32, RZ, RZ, RZ ;  /* 0x000000ffff208224 */ /* 0x000fe200078e00ff */
[----:B------:R-:W-:Y:S01]  /*2db0*/  @!P0 MOV R33, R23 ;  /* 0x0000001700218202 */ /* 0x000fe20000000f00 */
[----:B------:R-:W-:Y:S02]  /*2dc0*/  @P0 IMAD.MOV.U32 R32, RZ, RZ, RZ ;  /* 0x000000ffff200224 */ /* 0x000fe400078e00ff */
[----:B------:R-:W-:Y:S01]  /*2dd0*/  @P0 IMAD.MOV.U32 R33, RZ, RZ, R5 ;  /* 0x000000ffff210224 */ /* 0x000fe200078e0005 */
[----:B------:R-:W-:Y:S06]  /*2de0*/  BRA `(.L_x_59) ;  /* 0x00000000001c7947 */ /* 0x000fec0003800000 */
.L_x_61:
[----:B------:R-:W-:Y:S02]  /*2df0*/  LOP3.LUT R5, R23, 0x80000, RZ, 0xfc, !PT ;  /* 0x0008000017057812 */ /* 0x000fe400078efcff */
[----:B------:R-:W-:-:S03]  /*2e00*/  MOV R32, R22 ;  /* 0x0000001600207202 */ /* 0x000fc60000000f00 */
[----:B------:R-:W-:Y:S01]  /*2e10*/  IMAD.MOV.U32 R33, RZ, RZ, R5 ;  /* 0x000000ffff217224 */ /* 0x000fe200078e0005 */
[----:B------:R-:W-:Y:S06]  /*2e20*/  BRA `(.L_x_59) ;  /* 0x00000000000c7947 */ /* 0x000fec0003800000 */
.L_x_60:
[----:B------:R-:W-:Y:S01]  /*2e30*/  LOP3.LUT R5, R25, 0x80000, RZ, 0xfc, !PT ;  /* 0x0008000019057812 */ /* 0x000fe200078efcff */
[----:B------:R-:W-:-:S03]  /*2e40*/  IMAD.MOV.U32 R32, RZ, RZ, R24 ;  /* 0x000000ffff207224 */ /* 0x000fc600078e0018 */
[----:B------:R-:W-:-:S07]  /*2e50*/  MOV R33, R5 ;  /* 0x0000000500217202 */ /* 0x000fce0000000f00 */
.L_x_59:
[----:B------:R-:W-:Y:S05]  /*2e60*/  BSYNC.RECONVERGENT B1 ;  /* 0x0000000000017941 */ /* 0x000fea0003800200 */
.L_x_57:
[----:B------:R-:W-:Y:S01]  /*2e70*/  MOV R20, R4 ;  /* 0x0000000400147202 */ /* 0x000fe20000000f00 */
[----:B------:R-:W-:Y:S02]  /*2e80*/  IMAD.MOV.U32 R21, RZ, RZ, 0x0 ;  /* 0x00000000ff157424 */ /* 0x000fe400078e00ff */
[----:B------:R-:W-:Y:S02]  /*2e90*/  IMAD.MOV.U32 R6, RZ, RZ, R32 ;  /* 0x000000ffff067224 */ /* 0x000fe400078e0020 */
[----:B------:R-:W-:Y:S01]  /*2ea0*/  IMAD.MOV.U32 R5, RZ, RZ, R33 ;  /* 0x000000ffff057224 */ /* 0x000fe200078e0021 */
[----:B------:R-:W-:Y:S06]  /*2eb0*/  RET.REL.NODEC R20 `(pThomasKernel) ;  /* 0xffffffd014507950 */ /* 0x000fec0003c3ffff */
.L_x_62:
        /* <DEDUP_REMOVED lines=12> */
.L_x_80:


//--------------------- .text.copyFaces           --------------------------
	.section	.text.copyFaces,"ax",@progbits
	.align	128
        .global         copyFaces
        .type           copyFaces,@function
        .size           copyFaces,(.L_x_86 - copyFaces)
        .other          copyFaces,@"STO_CUDA_ENTRY STV_DEFAULT"
copyFaces:
.text.copyFaces:
[----:B------:R-:W-:Y:S01]  /*0000*/  LDC R1, c[0x0][0x37c] ;  /* 0x0000df00ff017b82 */ /* 0x000fe20000000800 */
[----:B------:R-:W0:Y:S07]  /*0010*/  S2R R5, SR_TID.Y ;  /* 0x0000000000057919 */ /* 0x000e2e0000002200 */
[----:B------:R-:W0:Y:S01]  /*0020*/  S2UR UR4, SR_CTAID.Y ;  /* 0x00000000000479c3 */ /* 0x000e220000002600 */
[----:B------:R-:W1:Y:S07]  /*0030*/  S2R R7, SR_TID.Z ;  /* 0x0000000000077919 */ /* 0x000e6e0000002300 */
[----:B------:R-:W0:Y:S08]  /*0040*/  LDC R0, c[0x0][0x364] ;  /* 0x0000d900ff007b82 */ /* 0x000e300000000800 */
[----:B------:R-:W1:Y:S08]  /*0050*/  S2UR UR6, SR_CTAID.Z ;  /* 0x00000000000679c3 */ /* 0x000e700000002700 */
[----:B------:R-:W1:Y:S08]  /*0060*/  LDC R4, c[0x0][0x368] ;  /* 0x0000da00ff047b82 */ /* 0x000e700000000800 */
[----:B------:R-:W2:Y:S01]  /*0070*/  LDC.64 R8, c[0x0][0x390] ;  /* 0x0000e400ff087b82 */ /* 0x000ea20000000a00 */
[----:B0-----:R-:W-:Y:S01]  /*0080*/  IMAD R0, R0, UR4, R5 ;  /* 0x0000000400007c24 */ /* 0x001fe2000f8e0205 */
[----:B------:R-:W0:Y:S06]  /*0090*/  LDCU.64 UR4, c[0x0][0x358] ;  /* 0x00006b00ff0477ac */ /* 0x000e2c0008000a00 */
[----:B------:R-:W3:Y:S01]  /*00a0*/  LDC.64 R2, c[0x0][0x380] ;  /* 0x0000e000ff027b82 */ /* 0x000ee20000000a00 */
[----:B-1----:R-:W-:-:S07]  /*00b0*/  IMAD R4, R4, UR6, R7 ;  /* 0x0000000604047c24 */ /* 0x002fce000f8e0207 */
[----:B------:R-:W1:Y:S01]  /*00c0*/  LDC.64 R6, c[0x0][0x388] ;  /* 0x0000e200ff067b82 */ /* 0x000e620000000a00 */
[----:B--2---:R-:W-:-:S04]  /*00d0*/  IMAD R9, R4, R9, R0 ;  /* 0x0000000904097224 */ /* 0x004fc800078e0200 */
[----:B------:R-:W-:-:S04]  /*00e0*/  IMAD R5, R9, R8, RZ ;  /* 0x0000000809057224 */ /* 0x000fc800078e02ff */
[----:B---3--:R-:W-:-:S05]  /*00f0*/  IMAD.WIDE R2, R5, 0x8, R2 ;  /* 0x0000000805027825 */ /* 0x008fca00078e0202 */
[----:B0-----:R-:W2:Y:S01]  /*0100*/  LDG.E.64 R4, desc[UR4][R2.64] ;  /* 0x0000000402047981 */ /* 0x001ea2000c1e1b00 */
[----:B------:R-:W-:Y:S02]  /*0110*/  SHF.L.U32 R9, R9, 0x1, RZ ;  /* 0x0000000109097819 */ /* 0x000fe400000006ff */
[----:B------:R-:W-:-:S03]  /*0120*/  IADD3 R11, PT, PT, R8, -0x1, RZ ;  /* 0xffffffff080b7810 */ /* 0x000fc60007ffe0ff */
[----:B-1----:R-:W-:-:S04]  /*0130*/  IMAD.WIDE R6, R9, 0x8, R6 ;  /* 0x0000000809067825 */ /* 0x002fc800078e0206 */
[----:B------:R-:W-:Y:S01]  /*0140*/  IMAD.WIDE R8, R11, 0x8, R2 ;  /* 0x000000080b087825 */ /* 0x000fe200078e0202 */
[----:B--2---:R-:W-:Y:S05]  /*0150*/  STG.E.64 desc[UR4][R6.64], R4 ;  /* 0x0000000406007986 */ /* 0x004fea000c101b04 */
[----:B------:R-:W2:Y:S04]  /*0160*/  LDG.E.64 R8, desc[UR4][R8.64] ;  /* 0x0000000408087981 */ /* 0x000ea8000c1e1b00 */
[----:B--2---:R-:W-:Y:S01]  /*0170*/  STG.E.64 desc[UR4][R6.64+0x8], R8 ;  /* 0x0000080806007986 */ /* 0x004fe2000c101b04 */
[----:B------:R-:W-:Y:S05]  /*0180*/  EXIT ;  /* 0x000000000000794d */ /* 0x000fea0003800000 */
.L_x_63:
        /* <DEDUP_REMOVED lines=15> */
.L_x_86:


//--------------------- .text.sumSolutions        --------------------------
	.section	.text.sumSolutions,"ax",@progbits
	.align	128
        .global         sumSolutions
        .type           sumSolutions,@function
        .size           sumSolutions,(.L_x_87 - sumSolutions)
        .other          sumSolutions,@"STO_CUDA_ENTRY STV_DEFAULT"
sumSolutions:
.text.sumSolutions:
[----:B------:R-:W-:Y:S01]  /*0000*/  LDC R1, c[0x0][0x37c] ;  /* 0x0000df00ff017b82 */ /* 0x000fe20000000800 */
[----:B------:R-:W0:Y:S07]  /*0010*/  S2R R13, SR_TID.Y ;  /* 0x00000000000d7919 */ /* 0x000e2e0000002200 */
[----:B------:R-:W1:Y:S01]  /*0020*/  LDC R15, c[0x0][0x360] ;  /* 0x0000d800ff0f7b82 */ /* 0x000e620000000800 */
[----:B------:R-:W2:Y:S01]  /*0030*/  LDCU.64 UR10, c[0x0][0x3a8] ;  /* 0x00007500ff0a77ac */ /* 0x000ea20008000a00 */
[----:B------:R-:W3:Y:S01]  /*0040*/  S2R R17, SR_TID.Z ;  /* 0x0000000000117919 */ /* 0x000ee20000002300 */
[----:B------:R-:W4:Y:S01]  /*0050*/  LDCU.64 UR4, c[0x0][0x358] ;  /* 0x00006b00ff0477ac */ /* 0x000f220008000a00 */
[----:B------:R-:W1:Y:S04]  /*0060*/  S2R R12, SR_TID.X ;  /* 0x00000000000c7919 */ /* 0x000e680000002100 */
[----:B------:R-:W0:Y:S08]  /*0070*/  S2UR UR7, SR_CTAID.Y ;  /* 0x00000000000779c3 */ /* 0x000e300000002600 */
[----:B------:R-:W0:Y:S08]  /*0080*/  LDC R0, c[0x0][0x364] ;  /* 0x0000d900ff007b82 */ /* 0x000e300000000800 */
[----:B------:R-:W3:Y:S08]  /*0090*/  S2UR UR8, SR_CTAID.Z ;  /* 0x00000000000879c3 */ /* 0x000ef00000002700 */
[----:B------:R-:W3:Y:S08]  /*00a0*/  LDC R14, c[0x0][0x368] ;  /* 0x0000da00ff0e7b82 */ /* 0x000ef00000000800 */
[----:B------:R-:W1:Y:S01]  /*00b0*/  S2UR UR6, SR_CTAID.X ;  /* 0x00000000000679c3 */ /* 0x000e620000002500 */
[----:B0-----:R-:W-:-:S07]  /*00c0*/  IMAD R0, R0, UR7, R13 ;  /* 0x0000000700007c24 */ /* 0x001fce000f8e020d */
[----:B------:R-:W0:Y:S08]  /*00d0*/  LDC.64 R10, c[0x0][0x388] ;  /* 0x0000e200ff0a7b82 */ /* 0x000e300000000a00 */
[----:B------:R-:W5:Y:S01]  /*00e0*/  LDC.64 R8, c[0x0][0x398] ;  /* 0x0000e600ff087b82 */ /* 0x000f620000000a00 */
[----:B---3--:R-:W-:-:S04]  /*00f0*/  IMAD R13, R14, UR8, R17 ;  /* 0x000000080e0d7c24 */ /* 0x008fc8000f8e0211 */
[----:B--2---:R-:W-:-:S03]  /*0100*/  IMAD R17, R13, UR11, R0 ;  /* 0x0000000b0d117c24 */ /* 0x004fc6000f8e0200 */
[----:B------:R-:W2:Y:S01]  /*0110*/  LDC.64 R2, c[0x0][0x380] ;  /* 0x0000e000ff027b82 */ /* 0x000ea20000000a00 */
[----:B-1----:R-:W-:-:S04]  /*0120*/  IMAD R15, R15, UR6, R12 ;  /* 0x000000060f0f7c24 */ /* 0x002fc8000f8e020c */
[----:B------:R-:W-:-:S03]  /*0130*/  IMAD R19, R17, UR10, R15 ;  /* 0x0000000a11137c24 */ /* 0x000fc6000f8e020f */
[----:B------:R-:W1:Y:S01]  /*0140*/  LDC.64 R6, c[0x0][0x390] ;  /* 0x0000e400ff067b82 */ /* 0x000e620000000a00 */
[----:B0-----:R-:W-:-:S06]  /*0150*/  IMAD.WIDE R12, R15, 0x8, R10 ;  /* 0x000000080f0c7825 */ /* 0x001fcc00078e020a */
[----:B----4-:R-:W3:Y:S01]  /*0160*/  LDG.E.64 R12, desc[UR4][R12.64] ;  /* 0x000000040c0c7981 */ /* 0x010ee2000c1e1b00 */
[----:B------:R-:W0:Y:S01]  /*0170*/  LDC.64 R4, c[0x0][0x3a0] ;  /* 0x0000e800ff047b82 */ /* 0x000e220000000a00 */
[----:B-----5:R-:W-:-:S06]  /*0180*/  IMAD.WIDE R10, R17, 0x8, R8 ;  /* 0x00000008110a7825 */ /* 0x020fcc00078e0208 */
[----:B------:R-:W3:Y:S01]  /*0190*/  LDG.E.64 R10, desc[UR4][R10.64] ;  /* 0x000000040a0a7981 */ /* 0x000ee2000c1e1b00 */
[----:B--2---:R-:W-:-:S05]  /*01a0*/  IMAD.WIDE R2, R19, 0x8, R2 ;  /* 0x0000000813027825 */ /* 0x004fca00078e0202 */
[----:B------:R-:W3:Y:S01]  /*01b0*/  LDG.E.64 R8, desc[UR4][R2.64] ;  /* 0x0000000402087981 */ /* 0x000ee2000c1e1b00 */
[----:B-1----:R-:W-:-:S06]  /*01c0*/  IMAD.WIDE R6, R15, 0x8, R6 ;  /* 0x000000080f067825 */ /* 0x002fcc00078e0206 */
[----:B------:R-:W2:Y:S01]  /*01d0*/  LDG.E.64 R6, desc[UR4][R6.64] ;  /* 0x0000000406067981 */ /* 0x000ea2000c1e1b00 */
[----:B0-----:R-:W-:-:S06]  /*01e0*/  IMAD.WIDE R4, R17, 0x8, R4 ;  /* 0x0000000811047825 */ /* 0x001fcc00078e0204 */
[----:B------:R-:W2:Y:S01]  /*01f0*/  LDG.E.64 R4, desc[UR4][R4.64] ;  /* 0x0000000404047981 */ /* 0x000ea2000c1e1b00 */
[----:B---3--:R-:W-:-:S08]  /*0200*/  DFMA R8, R10, R12, R8 ;  /* 0x0000000c0a08722b */ /* 0x008fd00000000008 */
[----:B--2---:R-:W-:-:S07]  /*0210*/  DFMA R8, R4, R6, R8 ;  /* 0x000000060408722b */ /* 0x004fce0000000008 */
[----:B------:R-:W-:Y:S01]  /*0220*/  STG.E.64 desc[UR4][R2.64], R8 ;  /* 0x0000000802007986 */ /* 0x000fe2000c101b04 */
[----:B------:R-:W-:Y:S05]  /*0230*/  EXIT ;  /* 0x000000000000794d */ /* 0x000fea0003800000 */
.L_x_64:
        /* <DEDUP_REMOVED lines=12> */
.L_x_87:


//--------------------- .text.computeRHS          --------------------------
	.section	.text.computeRHS,"ax",@progbits
	.align	128
        .global         computeRHS
        .type           computeRHS,@function
        .size           computeRHS,(.L_x_82 - computeRHS)
        .other          computeRHS,@"STO_CUDA_ENTRY STV_DEFAULT"
computeRHS:
.text.computeRHS:
[----:B------:R-:W-:Y:S08]  /*0000*/  LDC R1, c[0x0][0x37c] ;  /* 0x0000df00ff017b82 */ /* 0x000ff00000000800 */
[----:B------:R-:W0:Y:S01]  /*0010*/  LDC.64 R6, c[0x0][0x390] ;  /* 0x0000e400ff067b82 */ /* 0x000e220000000a00 */
[----:B------:R-:W-:Y:S01]  /*0020*/  IMAD.MOV.U32 R2, RZ, RZ, 0x1 ;  /* 0x00000001ff027424 */ /* 0x000fe200078e00ff */
[----:B------:R-:W1:Y:S01]  /*0030*/  S2R R11, SR_TID.Y ;  /* 0x00000000000b7919 */ /* 0x000e620000002200 */
[----:B------:R-:W2:Y:S05]  /*0040*/  S2R R15, SR_TID.Z ;  /* 0x00000000000f7919 */ /* 0x000eaa0000002300 */
[----:B------:R-:W3:Y:S01]  /*0050*/  LDC R12, c[0x0][0x360] ;  /* 0x0000d800ff0c7b82 */ /* 0x000ee20000000800 */
[----:B------:R-:W4:Y:S07]  /*0060*/  S2R R13, SR_TID.X ;  /* 0x00000000000d7919 */ /* 0x000f2e0000002100 */
[----:B------:R-:W1:Y:S01]  /*0070*/  LDC R0, c[0x0][0x364] ;  /* 0x0000d900ff007b82 */ /* 0x000e620000000800 */
[----:B0-----:R-:W-:-:S07]  /*0080*/  DMUL R6, R6, 4 ;  /* 0x4010000006067828 */ /* 0x001fce0000000000 */
[----:B------:R-:W1:Y:S01]  /*0090*/  S2UR UR4, SR_CTAID.Y ;  /* 0x00000000000479c3 */ /* 0x000e620000002600 */
[----:B------:R-:W0:Y:S07]  /*00a0*/  MUFU.RCP64H R3, R7 ;  /* 0x0000000700037308 */ /* 0x000e2e0000001800 */
[----:B------:R-:W2:Y:S01]  /*00b0*/  LDC R14, c[0x0][0x368] ;  /* 0x0000da00ff0e7b82 */ /* 0x000ea20000000800 */
[----:B------:R-:W3:Y:S01]  /*00c0*/  LDCU UR7, c[0x0][0x370] ;  /* 0x00006e00ff0777ac */ /* 0x000ee20008000800 */
[----:B------:R-:W5:Y:S06]  /*00d0*/  LDCU UR8, c[0x0][0x374] ;  /* 0x00006e80ff0877ac */ /* 0x000f6c0008000800 */
[----:B------:R-:W2:Y:S01]  /*00e0*/  S2UR UR5, SR_CTAID.Z ;  /* 0x00000000000579c3 */ /* 0x000ea20000002700 */
[----:B0-----:R-:W-:-:S07]  /*00f0*/  DFMA R4, -R6, R2, 1 ;  /* 0x3ff000000604742b */ /* 0x001fce0000000102 */
[----:B------:R-:W4:Y:S01]  /*0100*/  S2UR UR6, SR_CTAID.X ;  /* 0x00000000000679c3 */ /* 0x000f220000002500 */
[----:B------:R-:W-:-:S08]  /*0110*/  DFMA R4, R4, R4, R4 ;  /* 0x000000040404722b */ /* 0x000fd00000000004 */
[----:B------:R-:W-:-:S08]  /*0120*/  DFMA R4, R2, R4, R2 ;  /* 0x000000040204722b */ /* 0x000fd00000000002 */
[----:B------:R-:W-:-:S08]  /*0130*/  DFMA R2, -R6, R4, 1 ;  /* 0x3ff000000602742b */ /* 0x000fd00000000104 */
[----:B------:R-:W-:-:S08]  /*0140*/  DFMA R2, R4, R2, R4 ;  /* 0x000000020402722b */ /* 0x000fd00000000004 */
[----:B------:R-:W-:-:S08]  /*0150*/  DMUL R4, R2, 3 ;  /* 0x4008000002047828 */ /* 0x000fd00000000000 */
[----:B------:R-:W-:-:S08]  /*0160*/  DFMA R8, -R6, R4, 3 ;  /* 0x400800000608742b */ /* 0x000fd00000000104 */
[----:B------:R-:W-:Y:S01]  /*0170*/  DFMA R2, R2, R8, R4 ;  /* 0x000000080202722b */ /* 0x000fe20000000004 */
[C---:B-1----:R-:W-:Y:S02]  /*0180*/  IMAD R4, R0.reuse, UR4, R11 ;  /* 0x0000000400047c24 */ /* 0x042fe4000f8e020b */
[----:B-----5:R-:W-:Y:S02]  /*0190*/  IMAD R8, R0, UR8, RZ ;  /* 0x0000000800087c24 */ /* 0x020fe4000f8e02ff */
[----:B--2---:R-:W-:Y:S01]  /*01a0*/  IMAD R9, R14, UR5, R15 ;  /* 0x000000050e097c24 */ /* 0x004fe2000f8e020f */
[----:B------:R-:W0:Y:S01]  /*01b0*/  LDCU.64 UR4, c[0x0][0x358] ;  /* 0x00006b00ff0477ac */ /* 0x000e220008000a00 */
[----:B------:R-:W-:-:S03]  /*01c0*/  VIADD R10, R8, 0x2 ;  /* 0x00000002080a7836 */ /* 0x000fc60000000000 */
[----:B------:R-:W-:Y:S01]  /*01d0*/  FFMA R11, RZ, R7, R3 ;  /* 0x00000007ff0b7223 */ /* 0x000fe20000000003 */
[----:B---3--:R-:W-:Y:S02]  /*01e0*/  IMAD R0, R12, UR7, RZ ;  /* 0x000000070c007c24 */ /* 0x008fe4000f8e02ff */
[----:B------:R-:W-:Y:S02]  /*01f0*/  IMAD R5, R9, R10, R10 ;  /* 0x0000000a09057224 */ /* 0x000fe400078e020a */
[----:B------:R-:W-:Y:S01]  /*0200*/  FSETP.GT.AND P0, PT, |R11|, 1.469367938527859385e-39, PT ;  /* 0x001000000b00780b */ /* 0x000fe20003f04200 */
[----:B------:R-:W-:Y:S02]  /*0210*/  VIADD R10, R0, 0x2 ;  /* 0x00000002000a7836 */ /* 0x000fe40000000000 */
[----:B------:R-:W-:Y:S02]  /*0220*/  IMAD.IADD R11, R4, 0x1, R5 ;  /* 0x00000001040b7824 */ /* 0x000fe400078e0205 */
[----:B----4-:R-:W-:-:S02]  /*0230*/  IMAD R5, R12, UR6, R13 ;  /* 0x000000060c057c24 */ /* 0x010fc4000f8e020d */
[----:B------:R-:W-:Y:S02]  /*0240*/  IMAD R4, R9, R8, R4 ;  /* 0x0000000809047224 */ /* 0x000fe400078e0204 */
[----:B------:R-:W-:Y:S02]  /*0250*/  IMAD R8, R10, R11, R10 ;  /* 0x0000000b0a087224 */ /* 0x000fe400078e020a */
[----:B------:R-:W-:Y:S02]  /*0260*/  IMAD R4, R0, R4, R5 ;  /* 0x0000000400047224 */ /* 0x000fe400078e0205 */
[----:B0-----:R-:W-:Y:S05]  /*0270*/  @P0 BRA `(.L_x_65) ;  /* 0x0000000000080947 */ /* 0x001fea0003800000 */
[----:B------:R-:W-:-:S07]  /*0280*/  MOV R10, 0x2a0 ;  /* 0x000002a0000a7802 */ /* 0x000fce0000000f00 */
[----:B------:R-:W-:Y:S05]  /*0290*/  CALL.REL.NOINC `($__internal_4_$__cuda_sm20_div_rn_f64_full) ;  /* 0x0000000400d87944 */ /* 0x000fea0003c00000 */
.L_x_65:
[----:B------:R-:W0:Y:S01]  /*02a0*/  LDC.64 R10, c[0x0][0x380] ;  /* 0x0000e000ff0a7b82 */ /* 0x000e220000000a00 */
[----:B------:R-:W1:Y:S01]  /*02b0*/  LDCU.64 UR6, c[0x0][0x380] ;  /* 0x00007000ff0677ac */ /* 0x000e620008000a00 */
[----:B------:R-:W-:Y:S01]  /*02c0*/  SHF.R.S32.HI R7, RZ, 0x1f, R5 ;  /* 0x0000001fff077819 */ /* 0x000fe20000011405 */
[C---:B------:R-:W-:Y:S01]  /*02d0*/  IMAD.IADD R9, R5.reuse, 0x1, R8 ;  /* 0x0000000105097824 */ /* 0x040fe200078e0208 */
[----:B------:R-:W-:-:S04]  /*02e0*/  IADD3 R12, P0, PT, R5, R8, RZ ;  /* 0x00000008050c7210 */ /* 0x000fc80007f1e0ff */
[----:B------:R-:W-:Y:S01]  /*02f0*/  LEA.HI.X.SX32 R7, R8, R7, 0x1, P0 ;  /* 0x0000000708077211 */ /* 0x000fe200000f0eff */
[----:B------:R-:W2:Y:S01]  /*0300*/  LDC.64 R14, c[0x0][0x388] ;  /* 0x0000e200ff0e7b82 */ /* 0x000ea20000000a00 */
[C---:B-1----:R-:W-:Y:S01]  /*0310*/  LEA R6, P0, R12.reuse, UR6, 0x3 ;  /* 0x000000060c067c11 */ /* 0x042fe2000f8018ff */
[----:B------:R-:W1:Y:S03]  /*0320*/  LDCU UR6, c[0x0][0x398] ;  /* 0x00007300ff0677ac */ /* 0x000e660008000800 */
[----:B------:R-:W-:Y:S01]  /*0330*/  LEA.HI.X R7, R12, UR7, R7, 0x3, P0 ;  /* 0x000000070c077c11 */ /* 0x000fe200080f1c07 */
[----:B0-----:R-:W-:-:S04]  /*0340*/  IMAD.WIDE R8, R9, 0x8, R10 ;  /* 0x0000000809087825 */ /* 0x001fc800078e020a */
[----:B------:R-:W3:Y:S04]  /*0350*/  LDG.E.64 R10, desc[UR4][R6.64+0x10] ;  /* 0x00001004060a7981 */ /* 0x000ee8000c1e1b00 */
[----:B------:R-:W3:Y:S01]  /*0360*/  LDG.E.64 R12, desc[UR4][R8.64] ;  /* 0x00000004080c7981 */ /* 0x000ee2000c1e1b00 */
[----:B-1----:R-:W-:Y:S01]  /*0370*/  LOP3.LUT P0, RZ, R5, UR6, RZ, 0xfc, !PT ;  /* 0x0000000605ff7c12 */ /* 0x002fe2000f80fcff */
[----:B------:R-:W-:Y:S01]  /*0380*/  BSSY.RECONVERGENT B0, `(.L_x_66) ;  /* 0x000001d000007945 */ /* 0x000fe20003800200 */
[----:B---3--:R-:W-:-:S08]  /*0390*/  DADD R10, R10, -R12 ;  /* 0x000000000a0a7229 */ /* 0x008fd0000000080c */
[----:B------:R-:W-:Y:S01]  /*03a0*/  DMUL R10, R10, R2 ;  /* 0x000000020a0a7228 */ /* 0x000fe20000000000 */
[----:B--2---:R-:W-:-:S06]  /*03b0*/  IMAD.WIDE R2, R4, 0x8, R14 ;  /* 0x0000000804027825 */ /* 0x004fcc00078e020e */
[----:B------:R0:W-:Y:S01]  /*03c0*/  STG.E.64 desc[UR4][R2.64], R10 ;  /* 0x0000000a02007986 */ /* 0x0001e2000c101b04 */
[----:B------:R-:W-:Y:S05]  /*03d0*/  @P0 BRA `(.L_x_67) ;  /* 0x00000000005c0947 */ /* 0x000fea0003800000 */
[----:B0-----:R-:W0:Y:S02]  /*03e0*/  LDC.64 R10, c[0x0][0x390] ;  /* 0x0000e400ff0a7b82 */ /* 0x001e240000000a00 */
[----:B0-----:R-:W-:-:S06]  /*03f0*/  DADD R10, R10, R10 ;  /* 0x000000000a0a7229 */ /* 0x001fcc000000000a */
[----:B------:R-:W0:Y:S04]  /*0400*/  MUFU.RCP64H R13, R11 ;  /* 0x0000000b000d7308 */ /* 0x000e280000001800 */
[----:B------:R-:W-:-:S05]  /*0410*/  VIADD R12, R11, 0x300402 ;  /* 0x003004020b0c7836 */ /* 0x000fca0000000000 */
[----:B------:R-:W-:Y:S01]  /*0420*/  FSETP.GEU.AND P0, PT, |R12|, 5.8789094863358348022e-39, PT ;  /* 0x004004020c00780b */ /* 0x000fe20003f0e200 */
[----:B0-----:R-:W-:-:S08]  /*0430*/  DFMA R14, -R10, R12, 1 ;  /* 0x3ff000000a0e742b */ /* 0x001fd0000000010c */
[----:B------:R-:W-:-:S08]  /*0440*/  DFMA R14, R14, R14, R14 ;  /* 0x0000000e0e0e722b */ /* 0x000fd0000000000e */
[----:B------:R-:W-:-:S08]  /*0450*/  DFMA R14, R12, R14, R12 ;  /* 0x0000000e0c0e722b */ /* 0x000fd0000000000c */
[----:B------:R-:W-:-:S08]  /*0460*/  DFMA R16, -R10, R14, 1 ;  /* 0x3ff000000a10742b */ /* 0x000fd0000000010e */
[----:B------:R-:W-:Y:S01]  /*0470*/  DFMA R14, R14, R16, R14 ;  /* 0x000000100e0e722b */ /* 0x000fe2000000000e */
[----:B------:R-:W-:Y:S10]  /*0480*/  @P0 BRA `(.L_x_68) ;  /* 0x0000000000100947 */ /* 0x000ff40003800000 */
[----:B------:R-:W-:-:S05]  /*0490*/  LOP3.LUT R4, R11, 0x7fffffff, RZ, 0xc0, !PT ;  /* 0x7fffffff0b047812 */ /* 0x000fca00078ec0ff */
[----:B------:R-:W-:Y:S01]  /*04a0*/  VIADD R14, R4, 0xfff00000 ;  /* 0xfff00000040e7836 */ /* 0x000fe20000000000 */
[----:B------:R-:W-:-:S07]  /*04b0*/  MOV R4, 0x4d0 ;  /* 0x000004d000047802 */ /* 0x000fce0000000f00 */
[----:B------:R-:W-:Y:S05]  /*04c0*/  CALL.REL.NOINC `($__internal_3_$__cuda_sm20_dblrcp_rn_slowpath_v3) ;  /* 0x0000000000a47944 */ /* 0x000fea0003c00000 */
.L_x_68:
[----:B------:R-:W2:Y:S04]  /*04d0*/  LDG.E.64 R10, desc[UR4][R6.64+0x8] ;  /* 0x00000804060a7981 */ /* 0x000ea8000c1e1b00 */
[----:B------:R-:W3:Y:S04]  /*04e0*/  LDG.E.64 R12, desc[UR4][R6.64+0x10] ;  /* 0x00001004060c7981 */ /* 0x000ee8000c1e1b00 */
[----:B------:R-:W4:Y:S01]  /*04f0*/  LDG.E.64 R16, desc[UR4][R6.64+0x18] ;  /* 0x0000180406107981 */ /* 0x000f22000c1e1b00 */
[----:B--2---:R-:W-:-:S08]  /*0500*/  DMUL R10, R10, -5 ;  /* 0xc01400000a0a7828 */ /* 0x004fd00000000000 */
[----:B---3--:R-:W-:-:S08]  /*0510*/  DFMA R10, R12, 4, R10 ;  /* 0x401000000c0a782b */ /* 0x008fd0000000000a */
[----:B----4-:R-:W-:-:S08]  /*0520*/  DADD R10, R10, R16 ;  /* 0x000000000a0a7229 */ /* 0x010fd00000000010 */
[----:B------:R-:W-:-:S07]  /*0530*/  DMUL R10, R10, R14 ;  /* 0x0000000e0a0a7228 */ /* 0x000fce0000000000 */
[----:B------:R1:W-:Y:S04]  /*0540*/  STG.E.64 desc[UR4][R2.64], R10 ;  /* 0x0000000a02007986 */ /* 0x0003e8000c101b04 */
.L_x_67:
[----:B------:R-:W-:Y:S05]  /*0550*/  BSYNC.RECONVERGENT B0 ;  /* 0x0000000000007941 */ /* 0x000fea0003800200 */
.L_x_66:
[----:B01----:R-:W0:Y:S01]  /*0560*/  LDC.64 R10, c[0x0][0x398] ;  /* 0x0000e600ff0a7b82 */ /* 0x003e220000000a00 */
[----:B------:R-:W-:-:S05]  /*0570*/  VIADD R0, R0, 0xffffffff ;  /* 0xffffffff00007836 */ /* 0x000fca0000000000 */
[----:B------:R-:W-:Y:S01]  /*0580*/  ISETP.NE.AND P0, PT, R5, R0, PT ;  /* 0x000000000500720c */ /* 0x000fe20003f05270 */
[----:B0-----:R-:W-:-:S05]  /*0590*/  VIADD R5, R11, 0xffffffff ;  /* 0xffffffff0b057836 */ /* 0x001fca0000000000 */
[----:B------:R-:W-:-:S13]  /*05a0*/  ISETP.NE.OR P0, PT, R5, R10, P0 ;  /* 0x0000000a0500720c */ /* 0x000fda0000705670 */
[----:B------:R-:W-:Y:S05]  /*05b0*/  @P0 EXIT ;  /* 0x000000000000094d */ /* 0x000fea0003800000 */
[----:B------:R-:W0:Y:S02]  /*05c0*/  LDC.64 R4, c[0x0][0x390] ;  /* 0x0000e400ff047b82 */ /* 0x000e240000000a00 */
[----:B0-----:R-:W-:-:S06]  /*05d0*/  DADD R10, R4, R4 ;  /* 0x00000000040a7229 */ /* 0x001fcc0000000004 */
[----:B------:R-:W0:Y:S04]  /*05e0*/  MUFU.RCP64H R5, R11 ;  /* 0x0000000b00057308 */ /* 0x000e280000001800 */
[----:B------:R-:W-:-:S04]  /*05f0*/  IADD3 R4, PT, PT, R11, 0x300402, RZ ;  /* 0x003004020b047810 */ /* 0x000fc80007ffe0ff */
[----:B------:R-:W-:Y:S02]  /*0600*/  FSETP.GEU.AND P0, PT, |R4|, 5.8789094863358348022e-39, PT ;  /* 0x004004020400780b */ /* 0x000fe40003f0e200 */
[----:B0-----:R-:W-:-:S08]  /*0610*/  DFMA R12, -R10, R4, 1 ;  /* 0x3ff000000a0c742b */ /* 0x001fd00000000104 */
[----:B------:R-:W-:-:S08]  /*0620*/  DFMA R12, R12, R12, R12 ;  /* 0x0000000c0c0c722b */ /* 0x000fd0000000000c */
[----:B------:R-:W-:-:S08]  /*0630*/  DFMA R12, R4, R12, R4 ;  /* 0x0000000c040c722b */ /* 0x000fd00000000004 */
[----:B------:R-:W-:-:S08]  /*0640*/  DFMA R14, -R10, R12, 1 ;  /* 0x3ff000000a0e742b */ /* 0x000fd0000000010c */
[----:B------:R-:W-:Y:S01]  /*0650*/  DFMA R4, R12, R14, R12 ;  /* 0x0000000e0c04722b */ /* 0x000fe2000000000c */
[----:B------:R-:W-:Y:S10]  /*0660*/  @P0 BRA `(.L_x_69) ;  /* 0x0000000000180947 */ /* 0x000ff40003800000 */
[----:B------:R-:W-:Y:S02]  /*0670*/  LOP3.LUT R14, R11, 0x7fffffff, RZ, 0xc0, !PT ;  /* 0x7fffffff0b0e7812 */ /* 0x000fe400078ec0ff */
[----:B------:R-:W-:-:S03]  /*0680*/  MOV R4, 0x6b0 ;  /* 0x000006b000047802 */ /* 0x000fc60000000f00 */
[----:B------:R-:W-:-:S07]  /*0690*/  VIADD R14, R14, 0xfff00000 ;  /* 0xfff000000e0e7836 */ /* 0x000fce0000000000 */
[----:B------:R-:W-:Y:S05]  /*06a0*/  CALL.REL.NOINC `($__internal_3_$__cuda_sm20_dblrcp_rn_slowpath_v3) ;  /* 0x00000000002c7944 */ /* 0x000fea0003c00000 */
[----:B------:R-:W-:Y:S02]  /*06b0*/  IMAD.MOV.U32 R4, RZ, RZ, R14 ;  /* 0x000000ffff047224 */ /* 0x000fe400078e000e */
[----:B------:R-:W-:-:S07]  /*06c0*/  IMAD.MOV.U32 R5, RZ, RZ, R15 ;  /* 0x000000ffff057224 */ /* 0x000fce00078e000f */
.L_x_69:
[----:B------:R-:W2:Y:S04]  /*06d0*/  LDG.E.64 R10, desc[UR4][R6.64+0x8] ;  /* 0x00000804060a7981 */ /* 0x000ea8000c1e1b00 */
[----:B------:R-:W3:Y:S04]  /*06e0*/  LDG.E.64 R8, desc[UR4][R8.64] ;  /* 0x0000000408087981 */ /* 0x000ee8000c1e1b00 */
[----:B------:R-:W4:Y:S01]  /*06f0*/  LDG.E.64 R12, desc[UR4][R6.64+-0x8] ;  /* 0xfffff804060c7981 */ /* 0x000f22000c1e1b00 */
[----:B--2---:R-:W-:-:S08]  /*0700*/  DMUL R10, R10, -5 ;  /* 0xc01400000a0a7828 */ /* 0x004fd00000000000 */
[----:B---3--:R-:W-:-:S08]  /*0710*/  DFMA R10, R8, 4, R10 ;  /* 0x40100000080a782b */ /* 0x008fd0000000000a */
[----:B----4-:R-:W-:-:S08]  /*0720*/  DADD R10, R10, R12 ;  /* 0x000000000a0a7229 */ /* 0x010fd0000000000c */
[----:B------:R-:W-:-:S07]  /*0730*/  DMUL R4, R10, -R4 ;  /* 0x800000040a047228 */ /* 0x000fce0000000000 */
[----:B------:R-:W-:Y:S01]  /*0740*/  STG.E.64 desc[UR4][R2.64], R4 ;  /* 0x0000000402007986 */ /* 0x000fe2000c101b04 */
[----:B------:R-:W-:Y:S05]  /*0750*/  EXIT ;  /* 0x000000000000794d */ /* 0x000fea0003800000 */
        .weak           $__internal_3_$__cuda_sm20_dblrcp_rn_slowpath_v3
        .type           $__internal_3_$__cuda_sm20_dblrcp_rn_slowpath_v3,@function
        .size           $__internal_3_$__cuda_sm20_dblrcp_rn_slowpath_v3,($__internal_4_$__cuda_sm20_div_rn_f64_full - $__internal_3_$__cuda_sm20_dblrcp_rn_slowpath_v3)
$__internal_3_$__cuda_sm20_dblrcp_rn_slowpath_v3:
[----:B------:R-:W-:Y:S01]  /*0760*/  DSETP.GTU.AND P0, PT, |R10|, +INF , PT ;  /* 0x7ff000000a00742a */ /* 0x000fe20003f0c200 */
[----:B------:R-:W-:-:S13]  /*0770*/  BSSY.RECONVERGENT B1, `(.L_x_70) ;  /* 0x0000023000017945 */ /* 0x000fda0003800200 */
[----:B------:R-:W-:Y:S05]  /*0780*/  @P0 BRA `(.L_x_71) ;  /* 0x00000000007c0947 */ /* 0x000fea0003800000 */
[----:B------:R-:W-:-:S05]  /*0790*/  LOP3.LUT R15, R11, 0x7fffffff, RZ, 0xc0, !PT ;  /* 0x7fffffff0b0f7812 */ /* 0x000fca00078ec0ff */
[----:B------:R-:W-:-:S05]  /*07a0*/  VIADD R12, R15, 0xffffffff ;  /* 0xffffffff0f0c7836 */ /* 0x000fca0000000000 */
[----:B------:R-:W-:-:S13]  /*07b0*/  ISETP.GE.U32.AND P0, PT, R12, 0x7fefffff, PT ;  /* 0x7fefffff0c00780c */ /* 0x000fda0003f06070 */
[----:B------:R-:W-:Y:S01]  /*07c0*/  @P0 LOP3.LUT R13, R11, 0x7ff00000, RZ, 0x3c, !PT ;  /* 0x7ff000000b0d0812 */ /* 0x000fe200078e3cff */
[----:B------:R-:W-:Y:S01]  /*07d0*/  @P0 IMAD.MOV.U32 R12, RZ, RZ, RZ ;  /* 0x000000ffff0c0224 */ /* 0x000fe200078e00ff */
[----:B------:R-:W-:Y:S06]  /*07e0*/  @P0 BRA `(.L_x_72) ;  /* 0x00000000006c0947 */ /* 0x000fec0003800000 */
[----:B------:R-:W-:-:S13]  /*07f0*/  ISETP.GE.U32.AND P0, PT, R15, 0x1000001, PT ;  /* 0x010000010f00780c */ /* 0x000fda0003f06070 */
[----:B------:R-:W-:Y:S05]  /*0800*/  @!P0 BRA `(.L_x_73) ;  /* 0x0000000000348947 */ /* 0x000fea0003800000 */
[----:B------:R-:W-:Y:S02]  /*0810*/  VIADD R13, R11, 0xc0200000 ;  /* 0xc02000000b0d7836 */ /* 0x000fe40000000000 */
[----:B------:R-:W-:Y:S02]  /*0820*/  IMAD.MOV.U32 R12, RZ, RZ, R10 ;  /* 0x000000ffff0c7224 */ /* 0x000fe400078e000a */
[----:B------:R-:W0:Y:S04]  /*0830*/  MUFU.RCP64H R15, R13 ;  /* 0x0000000d000f7308 */ /* 0x000e280000001800 */
[----:B0-----:R-:W-:-:S08]  /*0840*/  DFMA R16, -R12, R14, 1 ;  /* 0x3ff000000c10742b */ /* 0x001fd0000000010e */
[----:B------:R-:W-:-:S08]  /*0850*/  DFMA R16, R16, R16, R16 ;  /* 0x000000101010722b */ /* 0x000fd00000000010 */
[----:B------:R-:W-:-:S08]  /*0860*/  DFMA R16, R14, R16, R14 ;  /* 0x000000100e10722b */ /* 0x000fd0000000000e */
[----:B------:R-:W-:-:S08]  /*0870*/  DFMA R14, -R12, R16, 1 ;  /* 0x3ff000000c0e742b */ /* 0x000fd00000000110 */
[----:B------:R-:W-:-:S08]  /*0880*/  DFMA R14, R16, R14, R16 ;  /* 0x0000000e100e722b */ /* 0x000fd00000000010 */
[----:B------:R-:W-:-:S08]  /*0890*/  DMUL R14, R14, 2.2250738585072013831e-308 ;  /* 0x001000000e0e7828 */ /* 0x000fd00000000000 */
[----:B------:R-:W-:-:S08]  /*08a0*/  DFMA R10, -R10, R14, 1 ;  /* 0x3ff000000a0a742b */ /* 0x000fd0000000010e */
[----:B------:R-:W-:-:S08]  /*08b0*/  DFMA R10, R10, R10, R10 ;  /* 0x0000000a0a0a722b */ /* 0x000fd0000000000a */
[----:B------:R-:W-:Y:S01]  /*08c0*/  DFMA R12, R14, R10, R14 ;  /* 0x0000000a0e0c722b */ /* 0x000fe2000000000e */
[----:B------:R-:W-:Y:S10]  /*08d0*/  BRA `(.L_x_72) ;  /* 0x0000000000307947 */ /* 0x000ff40003800000 */
.L_x_73:
[----:B------:R-:W-:Y:S01]  /*08e0*/  DMUL R10, R10, 8.11296384146066816958e+31 ;  /* 0x469000000a0a7828 */ /* 0x000fe20000000000 */
[----:B------:R-:W-:-:S05]  /*08f0*/  MOV R12, R14 ;  /* 0x0000000e000c7202 */ /* 0x000fca0000000f00 */
[----:B------:R-:W0:Y:S02]  /*0900*/  MUFU.RCP64H R13, R11 ;  /* 0x0000000b000d7308 */ /* 0x000e240000001800 */
[----:B0-----:R-:W-:-:S08]  /*0910*/  DFMA R14, -R10, R12, 1 ;  /* 0x3ff000000a0e742b */ /* 0x001fd0000000010c */
[----:B------:R-:W-:-:S08]  /*0920*/  DFMA R14, R14, R14, R14 ;  /* 0x0000000e0e0e722b */ /* 0x000fd0000000000e */
[----:B------:R-:W-:-:S08]  /*0930*/  DFMA R14, R12, R14, R12 ;  /* 0x0000000e0c0e722b */ /* 0x000fd0000000000c */
[----:B------:R-:W-:-:S08]  /*0940*/  DFMA R12, -R10, R14, 1 ;  /* 0x3ff000000a0c742b */ /* 0x000fd0000000010e */
[----:B------:R-:W-:-:S08]  /*0950*/  DFMA R12, R14, R12, R14 ;  /* 0x0000000c0e0c722b */ /* 0x000fd0000000000e */
[----:B------:R-:W-:Y:S01]  /*0960*/  DMUL R12, R12, 8.11296384146066816958e+31 ;  /* 0x469000000c0c7828 */ /* 0x000fe20000000000 */
[----:B------:R-:W-:Y:S10]  /*0970*/  BRA `(.L_x_72) ;  /* 0x0000000000087947 */ /* 0x000ff40003800000 */
.L_x_71:
[----:B------:R-:W-:Y:S01]  /*0980*/  LOP3.LUT R13, R11, 0x80000, RZ, 0xfc, !PT ;  /* 0x000800000b0d7812 */ /* 0x000fe200078efcff */
[----:B------:R-:W-:-:S07]  /*0990*/  IMAD.MOV.U32 R12, RZ, RZ, R10 ;  /* 0x000000ffff0c7224 */ /* 0x000fce00078e000a */
.L_x_72:
[----:B------:R-:W-:Y:S05]  /*09a0*/  BSYNC.RECONVERGENT B1 ;  /* 0x0000000000017941 */ /* 0x000fea0003800200 */
.L_x_70:
[----:B------:R-:W-:Y:S02]  /*09b0*/  IMAD.MOV.U32 R10, RZ, RZ, R4 ;  /* 0x000000ffff0a7224 */ /* 0x000fe400078e0004 */
[----:B------:R-:W-:Y:S02]  /*09c0*/  IMAD.MOV.U32 R11, RZ, RZ, 0x0 ;  /* 0x00000000ff0b7424 */ /* 0x000fe400078e00ff */
[----:B------:R-:W-:Y:S02]  /*09d0*/  IMAD.MOV.U32 R14, RZ, RZ, R12 ;  /* 0x000000ffff0e7224 */ /* 0x000fe400078e000c */
[----:B------:R-:W-:Y:S01]  /*09e0*/  IMAD.MOV.U32 R15, RZ, RZ, R13 ;  /* 0x000000ffff0f7224 */ /* 0x000fe200078e000d */
[----:B------:R-:W-:Y:S06]  /*09f0*/  RET.REL.NODEC R10 `(computeRHS) ;  /* 0xfffffff40a807950 */ /* 0x000fec0003c3ffff */
        .weak           $__internal_4_$__cuda_sm20_div_rn_f64_full
        .type           $__internal_4_$__cuda_sm20_div_rn_f64_full,@function
        .size           $__internal_4_$__cuda_sm20_div_rn_f64_full,(.L_x_82 - $__internal_4_$__cuda_sm20_div_rn_f64_full)
$__internal_4_$__cuda_sm20_div_rn_f64_full:
[C---:B------:R-:W-:Y:S01]  /*0a00*/  FSETP.GEU.AND P0, PT, |R7|.reuse, 1.469367938527859385e-39, PT ;  /* 0x001000000700780b */ /* 0x040fe20003f0e200 */
[----:B------:R-:W-:Y:S01]  /*0a10*/  IMAD.MOV.U32 R12, RZ, RZ, 0x1 ;  /* 0x00000001ff0c7424 */ /* 0x000fe200078e00ff */
[C---:B------:R-:W-:Y:S01]  /*0a20*/  LOP3.LUT R2, R7.reuse, 0x800fffff, RZ, 0xc0, !PT ;  /* 0x800fffff07027812 */ /* 0x040fe200078ec0ff */
[----:B------:R-:W-:Y:S01]  /*0a30*/  IMAD.MOV.U32 R20, RZ, RZ, 0x40000000 ;  /* 0x40000000ff147424 */ /* 0x000fe200078e00ff */
[----:B------:R-:W-:Y:S02]  /*0a40*/  LOP3.LUT R11, R7, 0x7ff00000, RZ, 0xc0, !PT ;  /* 0x7ff00000070b7812 */ /* 0x000fe400078ec0ff */
[----:B------:R-:W-:Y:S01]  /*0a50*/  LOP3.LUT R3, R2, 0x3ff00000, RZ, 0xfc, !PT ;  /* 0x3ff0000002037812 */ /* 0x000fe200078efcff */
[----:B------:R-:W-:Y:S01]  /*0a60*/  IMAD.MOV.U32 R2, RZ, RZ, R6 ;  /* 0x000000ffff027224 */ /* 0x000fe200078e0006 */
[----:B------:R-:W-:Y:S01]  /*0a70*/  MOV R9, 0x1ca00000 ;  /* 0x1ca0000000097802 */ /* 0x000fe20000000f00 */
[----:B------:R-:W-:Y:S01]  /*0a80*/  VIADD R21, R20, 0xffffffff ;  /* 0xffffffff14157836 */ /* 0x000fe20000000000 */
[----:B------:R-:W-:-:S03]  /*0a90*/  ISETP.LE.U32.AND P1, PT, R11, 0x40000000, PT ;  /* 0x400000000b00780c */ /* 0x000fc60003f23070 */
[----:B------:R-:W-:Y:S01]  /*0aa0*/  @!P0 DMUL R2, R6, 8.98846567431157953865e+307 ;  /* 0x7fe0000006028828 */ /* 0x000fe20000000000 */
[----:B------:R-:W-:-:S05]  /*0ab0*/  SEL R16, R9, 0x63400000, !P1 ;  /* 0x6340000009107807 */ /* 0x000fca0004800000 */
[----:B------:R-:W0:Y:S04]  /*0ac0*/  MUFU.RCP64H R13, R3 ;  /* 0x00000003000d7308 */ /* 0x000e280000001800 */
[----:B------:R-:W-:Y:S02]  /*0ad0*/  @!P0 LOP3.LUT R11, R3, 0x7ff00000, RZ, 0xc0, !PT ;  /* 0x7ff00000030b8812 */ /* 0x000fe400078ec0ff */
[----:B------:R-:W-:-:S03]  /*0ae0*/  ISETP.GT.U32.AND P0, PT, R21, 0x7feffffe, PT ;  /* 0x7feffffe1500780c */ /* 0x000fc60003f04070 */
[----:B------:R-:W-:-:S05]  /*0af0*/  VIADD R21, R11, 0xffffffff ;  /* 0xffffffff0b157836 */ /* 0x000fca0000000000 */
[----:B------:R-:W-:Y:S01]  /*0b00*/  ISETP.GT.U32.OR P0, PT, R21, 0x7feffffe, P0 ;  /* 0x7feffffe1500780c */ /* 0x000fe20000704470 */
[----:B0-----:R-:W-:-:S08]  /*0b10*/  DFMA R14, R12, -R2, 1 ;  /* 0x3ff000000c0e742b */ /* 0x001fd00000000802 */
[----:B------:R-:W-:-:S08]  /*0b20*/  DFMA R14, R14, R14, R14 ;  /* 0x0000000e0e0e722b */ /* 0x000fd0000000000e */
[----:B------:R-:W-:-:S08]  /*0b30*/  DFMA R14, R12, R14, R12 ;  /* 0x0000000e0c0e722b */ /* 0x000fd0000000000c */
[----:B------:R-:W-:-:S08]  /*0b40*/  DFMA R12, R14, -R2, 1 ;  /* 0x3ff000000e0c742b */ /* 0x000fd00000000802 */
[----:B------:R-:W-:Y:S01]  /*0b50*/  DFMA R14, R14, R12, R14 ;  /* 0x0000000c0e0e722b */ /* 0x000fe2000000000e */
[----:B------:R-:W-:Y:S01]  /*0b60*/  LOP3.LUT R13, R16, 0x80000, RZ, 0xfc, !PT ;  /* 0x00080000100d7812 */ /* 0x000fe200078efcff */
[----:B------:R-:W-:-:S06]  /*0b70*/  IMAD.MOV.U32 R12, RZ, RZ, RZ ;  /* 0x000000ffff0c7224 */ /* 0x000fcc00078e00ff */
[----:B------:R-:W-:-:S08]  /*0b80*/  DMUL R16, R14, R12 ;  /* 0x0000000c0e107228 */ /* 0x000fd00000000000 */
[----:B------:R-:W-:-:S08]  /*0b90*/  DFMA R18, R16, -R2, R12 ;  /* 0x800000021012722b */ /* 0x000fd0000000000c */
[----:B------:R-:W-:Y:S01]  /*0ba0*/  DFMA R14, R14, R18, R16 ;  /* 0x000000120e0e722b */ /* 0x000fe20000000010 */
[----:B------:R-:W-:Y:S10]  /*0bb0*/  @P0 BRA `(.L_x_74) ;  /* 0x0000000000740947 */ /* 0x000ff40003800000 */
[----:B------:R-:W-:Y:S01]  /*0bc0*/  LOP3.LUT R17, R7, 0x7ff00000, RZ, 0xc0, !PT ;  /* 0x7ff0000007117812 */ /* 0x000fe200078ec0ff */
[----:B------:R-:W-:Y:S02]  /*0bd0*/  IMAD.MOV.U32 R11, RZ, RZ, 0x40000000 ;  /* 0x40000000ff0b7424 */ /* 0x000fe400078e00ff */
[----:B------:R-:W-:Y:S01]  /*0be0*/  IMAD.MOV.U32 R18, RZ, RZ, RZ ;  /* 0x000000ffff127224 */ /* 0x000fe200078e00ff */
[----:B------:R-:W-:Y:S01]  /*0bf0*/  ISETP.LE.U32.AND P0, PT, R17, 0x40000000, PT ;  /* 0x400000001100780c */ /* 0x000fe20003f03070 */
[----:B------:R-:W-:-:S05]  /*0c00*/  IMAD.MOV R16, RZ, RZ, -R17 ;  /* 0x000000ffff107224 */ /* 0x000fca00078e0a11 */
[----:B------:R-:W-:Y:S02]  /*0c10*/  VIADDMNMX R11, R16, R11, 0xb9600000, !PT ;  /* 0xb9600000100b7446 */ /* 0x000fe4000780010b */
[----:B------:R-:W-:Y:S02]  /*0c20*/  SEL R16, R9, 0x63400000, !P0 ;  /* 0x6340000009107807 */ /* 0x000fe40004000000 */
[----:B------:R-:W-:-:S05]  /*0c30*/  VIMNMX R11, PT, PT, R11, 0x46a00000, PT ;  /* 0x46a000000b0b7848 */ /* 0x000fca0003fe0100 */
        /* <DEDUP_REMOVED lines=12> */
[----:B------:R-:W-:Y:S01]  /*0d00*/  IADD3 R11, PT, PT, -R11, -0x43300000, RZ ;  /* 0xbcd000000b0b7810 */ /* 0x000fe20007ffe1ff */
[----:B------:R-:W-:-:S06]  /*0d10*/  IMAD.MOV.U32 R2, RZ, RZ, RZ ;  /* 0x000000ffff027224 */ /* 0x000fcc00078e00ff */
[----:B------:R-:W-:Y:S02]  /*0d20*/  DFMA R2, R16, -R2, R14 ;  /* 0x800000021002722b */ /* 0x000fe4000000000e */
[----:B------:R-:W-:-:S08]  /*0d30*/  DMUL.RP R14, R14, R18 ;  /* 0x000000120e0e7228 */ /* 0x000fd00000008000 */
[----:B------:R-:W-:Y:S02]  /*0d40*/  FSETP.NEU.AND P0, PT, |R3|, R11, PT ;  /* 0x0000000b0300720b */ /* 0x000fe40003f0d200 */
[----:B------:R-:W-:Y:S02]  /*0d50*/  LOP3.LUT R7, R15, R7, RZ, 0x3c, !PT ;  /* 0x000000070f077212 */ /* 0x000fe400078e3cff */
[----:B------:R-:W-:Y:S02]  /*0d60*/  FSEL R16, R14, R16, !P0 ;  /* 0x000000100e107208 */ /* 0x000fe40004000000 */
[----:B------:R-:W-:Y:S01]  /*0d70*/  FSEL R17, R7, R17, !P0 ;  /* 0x0000001107117208 */ /* 0x000fe20004000000 */
[----:B------:R-:W-:Y:S06]  /*0d80*/  BRA `(.L_x_75) ;  /* 0x0000000000447947 */ /* 0x000fec0003800000 */
.L_x_74:
[----:B------:R-:W-:-:S14]  /*0d90*/  DSETP.NAN.AND P0, PT, R6, R6, PT ;  /* 0x000000060600722a */ /* 0x000fdc0003f08000 */
[----:B------:R-:W-:Y:S05]  /*0da0*/  @P0 BRA `(.L_x_76) ;  /* 0x0000000000340947 */ /* 0x000fea0003800000 */
[----:B------:R-:W-:Y:S01]  /*0db0*/  ISETP.NE.AND P0, PT, R20, R11, PT ;  /* 0x0000000b1400720c */ /* 0x000fe20003f05270 */
[----:B------:R-:W-:Y:S02]  /*0dc0*/  IMAD.MOV.U32 R16, RZ, RZ, 0x0 ;  /* 0x00000000ff107424 */ /* 0x000fe400078e00ff */
[----:B------:R-:W-:-:S10]  /*0dd0*/  IMAD.MOV.U32 R17, RZ, RZ, -0x80000 ;  /* 0xfff80000ff117424 */ /* 0x000fd400078e00ff */
[----:B------:R-:W-:Y:S05]  /*0de0*/  @!P0 BRA `(.L_x_75) ;  /* 0x00000000002c8947 */ /* 0x000fea0003800000 */
[----:B------:R-:W-:Y:S02]  /*0df0*/  ISETP.NE.AND P0, PT, R20, 0x7ff00000, PT ;  /* 0x7ff000001400780c */ /* 0x000fe40003f05270 */
[----:B------:R-:W-:Y:S02]  /*0e00*/  LOP3.LUT R6, R7, 0x40080000, RZ, 0x3c, !PT ;  /* 0x4008000007067812 */ /* 0x000fe400078e3cff */
[----:B------:R-:W-:Y:S02]  /*0e10*/  ISETP.EQ.OR P0, PT, R11, RZ, !P0 ;  /* 0x000000ff0b00720c */ /* 0x000fe40004702670 */
[----:B------:R-:W-:-:S11]  /*0e20*/  LOP3.LUT R17, R6, 0x80000000, RZ, 0xc0, !PT ;  /* 0x8000000006117812 */ /* 0x000fd600078ec0ff */
[----:B------:R-:W-:Y:S01]  /*0e30*/  @P0 LOP3.LUT R2, R17, 0x7ff00000, RZ, 0xfc, !PT ;  /* 0x7ff0000011020812 */ /* 0x000fe200078efcff */
[----:B------:R-:W-:Y:S01]  /*0e40*/  @!P0 IMAD.MOV.U32 R16, RZ, RZ, RZ ;  /* 0x000000ffff108224 */ /* 0x000fe200078e00ff */
[----:B------:R-:W-:-:S03]  /*0e50*/  @P0 MOV R16, RZ ;  /* 0x000000ff00100202 */ /* 0x000fc60000000f00 */
[----:B------:R-:W-:Y:S01]  /*0e60*/  @P0 IMAD.MOV.U32 R17, RZ, RZ, R2 ;  /* 0x000000ffff110224 */ /* 0x000fe200078e0002 */
[----:B------:R-:W-:Y:S06]  /*0e70*/  BRA `(.L_x_75) ;  /* 0x0000000000087947 */ /* 0x000fec0003800000 */
.L_x_76:
[----:B------:R-:W-:Y:S01]  /*0e80*/  LOP3.LUT R17, R7, 0x80000, RZ, 0xfc, !PT ;  /* 0x0008000007117812 */ /* 0x000fe200078efcff */
[----:B------:R-:W-:-:S07]  /*0e90*/  IMAD.MOV.U32 R16, RZ, RZ, R6 ;  /* 0x000000ffff107224 */ /* 0x000fce00078e0006 */
.L_x_75:
[----:B------:R-:W-:Y:S02]  /*0ea0*/  IMAD.MOV.U32 R11, RZ, RZ, 0x0 ;  /* 0x00000000ff0b7424 */ /* 0x000fe400078e00ff */
[----:B------:R-:W-:Y:S02]  /*0eb0*/  IMAD.MOV.U32 R2, RZ, RZ, R16 ;  /* 0x000000ffff027224 */ /* 0x000fe400078e0010 */
[----:B------:R-:W-:Y:S01]  /*0ec0*/  IMAD.MOV.U32 R3, RZ, RZ, R17 ;  /* 0x000000ffff037224 */ /* 0x000fe200078e0011 */
[----:B------:R-:W-:Y:S06]  /*0ed0*/  RET.REL.NODEC R10 `(computeRHS) ;  /* 0xfffffff00a487950 */ /* 0x000fec0003c3ffff */
.L_x_77:
        /* <DEDUP_REMOVED lines=10> */
.L_x_82:


//--------------------- .nv.shared.reserved.0     --------------------------
	.section	.nv.shared.reserved.0,"aw",@nobits
	.weak		__nv_reservedSMEM_offset_0_alias
	.size		__nv_reservedSMEM_offset_0_alias, 0, 64
	.other		__nv_reservedSMEM_offset_0_alias,@"STO_CUDA_RESERVED_SHARED STV_DEFAULT"
__nv_reservedSMEM_offset_0_alias:
	.zero		0
	.zero		64


//--------------------- .nv.constant0.globalBackSubstitution --------------------------
	.section	.nv.constant0.globalBackSubstitution,"a",@progbits
	.sectionflags	@""
	.align	4
.nv.constant0.globalBackSubstitution:
	.zero		992


//--------------------- .nv.constant0.globalForwardReduction --------------------------
	.section	.nv.constant0.globalForwardReduction,"a",@progbits
	.sectionflags	@""
	.align	4
.nv.constant0.globalForwardReduction:
	.zero		984


//--------------------- .nv.constant0.pThomasKernel --------------------------
	.section	.nv.constant0.pThomasKernel,"a",@progbits
	.sectionflags	@""
	.align	4
.nv.constant0.pThomasKernel:
	.zero		940


//--------------------- .nv.constant0.copyFaces   --------------------------
	.section	.nv.constant0.copyFaces,"a",@progbits
	.sectionflags	@""
	.align	4
.nv.constant0.copyFaces:
	.zero		924


//--------------------- .nv.constant0.sumSolutions --------------------------
	.section	.nv.constant0.sumSolutions,"a",@progbits
	.sectionflags	@""
	.align	4
.nv.constant0.sumSolutions:
	.zero		948


//--------------------- .nv.constant0.computeRHS  --------------------------
	.section	.nv.constant0.computeRHS,"a",@progbits
	.sectionflags	@""
	.align	4
.nv.constant0.computeRHS:
	.zero		928


//--------------------- SYMBOLS --------------------------

	.type		.nv.reservedSmem.offset0,@object
	.size		.nv.reservedSmem.offset0,0x4
